//
// Generated by NVIDIA NVVM Compiler
//
// Compiler Build ID: CL-36424714
// Cuda compilation tools, release 13.0, V13.0.88
// Based on NVVM 20.0.0
//

.version 9.0
.target sm_100
.address_size 64

	// .globl	_Z18calculateForceCUDAP8Particleid
.extern .shared .align 16 .b8 shared_particles[];

.visible .entry _Z18calculateForceCUDAP8Particleid(
	.param .u64 .ptr .align 1 _Z18calculateForceCUDAP8Particleid_param_0,
	.param .u32 _Z18calculateForceCUDAP8Particleid_param_1,
	.param .f64 _Z18calculateForceCUDAP8Particleid_param_2
)
{
	.reg .pred 	%p<31>;
	.reg .b32 	%r<38>;
	.reg .b64 	%rd<8>;
	.reg .b64 	%fd<177>;

	ld.param.u64 	%rd3, [_Z18calculateForceCUDAP8Particleid_param_0];
	ld.param.u32 	%r19, [_Z18calculateForceCUDAP8Particleid_param_1];
	ld.param.f64 	%fd1, [_Z18calculateForceCUDAP8Particleid_param_2];
	cvta.to.global.u64 	%rd1, %rd3;
	mov.u32 	%r20, %ctaid.x;
	mov.u32 	%r1, %ntid.x;
	mov.u32 	%r2, %tid.x;
	mad.lo.s32 	%r3, %r20, %r1, %r2;
	setp.ge.s32 	%p1, %r3, %r19;
	@%p1 bra 	$L__BB0_26;
	mul.wide.s32 	%rd4, %r3, 56;
	add.s64 	%rd2, %rd1, %rd4;
	mov.b64 	%rd5, 0;
	st.global.u64 	[%rd2+16], %rd5;
	st.global.u64 	[%rd2+24], %rd5;
	add.s32 	%r21, %r1, %r19;
	add.s32 	%r4, %r21, -1;
	setp.gt.u32 	%p2, %r1, %r4;
	@%p2 bra 	$L__BB0_26;
	and.b32  	%r5, %r1, 3;
	and.b32  	%r6, %r1, 2044;
	div.u32 	%r23, %r4, %r1;
	max.u32 	%r7, %r23, 1;
	mov.b32 	%r35, 0;
$L__BB0_3:
	mul.lo.s32 	%r9, %r35, %r1;
	add.s32 	%r10, %r9, %r2;
	setp.ge.s32 	%p3, %r10, %r19;
	@%p3 bra 	$L__BB0_5;
	mul.wide.s32 	%rd6, %r10, 56;
	add.s64 	%rd7, %rd1, %rd6;
	ld.global.f64 	%fd2, [%rd7];
	ld.global.f64 	%fd3, [%rd7+8];
	ld.global.f64 	%fd4, [%rd7+16];
	ld.global.f64 	%fd5, [%rd7+24];
	ld.global.f64 	%fd6, [%rd7+32];
	ld.global.f64 	%fd7, [%rd7+40];
	ld.global.f64 	%fd8, [%rd7+48];
	mov.u32 	%r24, shared_particles;
	mad.lo.s32 	%r25, %r2, 56, %r24;
	st.shared.f64 	[%r25], %fd2;
	st.shared.f64 	[%r25+8], %fd3;
	st.shared.f64 	[%r25+16], %fd4;
	st.shared.f64 	[%r25+24], %fd5;
	st.shared.f64 	[%r25+32], %fd6;
	st.shared.f64 	[%r25+40], %fd7;
	st.shared.f64 	[%r25+48], %fd8;
$L__BB0_5:
	setp.lt.u32 	%p4, %r1, 4;
	bar.sync 	0;
	mov.b32 	%r37, 0;
	@%p4 bra 	$L__BB0_16;
	mov.b32 	%r36, 0;
$L__BB0_7:
	add.s32 	%r12, %r36, %r9;
	setp.ge.u32 	%p5, %r12, %r19;
	setp.eq.s32 	%p6, %r12, %r3;
	or.pred  	%p7, %p5, %p6;
	mov.u32 	%r28, shared_particles;
	mad.lo.s32 	%r13, %r36, 56, %r28;
	@%p7 bra 	$L__BB0_9;
	ld.shared.v2.f64 	{%fd9, %fd10}, [%r13];
	ld.global.f64 	%fd11, [%rd2];
	sub.f64 	%fd12, %fd9, %fd11;
	ld.global.f64 	%fd13, [%rd2+8];
	sub.f64 	%fd14, %fd10, %fd13;
	mul.f64 	%fd15, %fd14, %fd14;
	fma.rn.f64 	%fd16, %fd12, %fd12, %fd15;
	add.f64 	%fd17, %fd16, 0d3FD0000000000000;
	sqrt.rn.f64 	%fd18, %fd17;
	ld.global.f64 	%fd19, [%rd2+48];
	mul.f64 	%fd20, %fd1, %fd19;
	ld.shared.f64 	%fd21, [%r13+48];
	mul.f64 	%fd22, %fd20, %fd21;
	fma.rn.f64 	%fd23, %fd18, %fd18, 0d3FD0000000000000;
	div.rn.f64 	%fd24, %fd22, %fd23;
	mul.f64 	%fd25, %fd12, %fd24;
	div.rn.f64 	%fd26, %fd25, %fd18;
	ld.global.f64 	%fd27, [%rd2+16];
	add.f64 	%fd28, %fd27, %fd26;
	st.global.f64 	[%rd2+16], %fd28;
	mul.f64 	%fd29, %fd14, %fd24;
	div.rn.f64 	%fd30, %fd29, %fd18;
	ld.global.f64 	%fd31, [%rd2+24];
	add.f64 	%fd32, %fd31, %fd30;
	st.global.f64 	[%rd2+24], %fd32;
$L__BB0_9:
	add.s32 	%r29, %r12, 1;
	setp.ge.u32 	%p8, %r29, %r19;
	setp.eq.s32 	%p9, %r29, %r3;
	or.pred  	%p10, %p8, %p9;
	@%p10 bra 	$L__BB0_11;
	ld.shared.f64 	%fd33, [%r13+56];
	ld.global.f64 	%fd34, [%rd2];
	sub.f64 	%fd35, %fd33, %fd34;
	ld.shared.f64 	%fd36, [%r13+64];
	ld.global.f64 	%fd37, [%rd2+8];
	sub.f64 	%fd38, %fd36, %fd37;
	mul.f64 	%fd39, %fd38, %fd38;
	fma.rn.f64 	%fd40, %fd35, %fd35, %fd39;
	add.f64 	%fd41, %fd40, 0d3FD0000000000000;
	sqrt.rn.f64 	%fd42, %fd41;
	ld.global.f64 	%fd43, [%rd2+48];
	mul.f64 	%fd44, %fd1, %fd43;
	ld.shared.f64 	%fd45, [%r13+104];
	mul.f64 	%fd46, %fd44, %fd45;
	fma.rn.f64 	%fd47, %fd42, %fd42, 0d3FD0000000000000;
	div.rn.f64 	%fd48, %fd46, %fd47;
	mul.f64 	%fd49, %fd35, %fd48;
	div.rn.f64 	%fd50, %fd49, %fd42;
	ld.global.f64 	%fd51, [%rd2+16];
	add.f64 	%fd52, %fd51, %fd50;
	st.global.f64 	[%rd2+16], %fd52;
	mul.f64 	%fd53, %fd38, %fd48;
	div.rn.f64 	%fd54, %fd53, %fd42;
	ld.global.f64 	%fd55, [%rd2+24];
	add.f64 	%fd56, %fd55, %fd54;
	st.global.f64 	[%rd2+24], %fd56;
$L__BB0_11:
	add.s32 	%r30, %r12, 2;
	setp.ge.u32 	%p11, %r30, %r19;
	setp.eq.s32 	%p12, %r30, %r3;
	or.pred  	%p13, %p11, %p12;
	@%p13 bra 	$L__BB0_13;
	ld.shared.v2.f64 	{%fd57, %fd58}, [%r13+112];
	ld.global.f64 	%fd59, [%rd2];
	sub.f64 	%fd60, %fd57, %fd59;
	ld.global.f64 	%fd61, [%rd2+8];
	sub.f64 	%fd62, %fd58, %fd61;
	mul.f64 	%fd63, %fd62, %fd62;
	fma.rn.f64 	%fd64, %fd60, %fd60, %fd63;
	add.f64 	%fd65, %fd64, 0d3FD0000000000000;
	sqrt.rn.f64 	%fd66, %fd65;
	ld.global.f64 	%fd67, [%rd2+48];
	mul.f64 	%fd68, %fd1, %fd67;
	ld.shared.f64 	%fd69, [%r13+160];
	mul.f64 	%fd70, %fd68, %fd69;
	fma.rn.f64 	%fd71, %fd66, %fd66, 0d3FD0000000000000;
	div.rn.f64 	%fd72, %fd70, %fd71;
	mul.f64 	%fd73, %fd60, %fd72;
	div.rn.f64 	%fd74, %fd73, %fd66;
	ld.global.f64 	%fd75, [%rd2+16];
	add.f64 	%fd76, %fd75, %fd74;
	st.global.f64 	[%rd2+16], %fd76;
	mul.f64 	%fd77, %fd62, %fd72;
	div.rn.f64 	%fd78, %fd77, %fd66;
	ld.global.f64 	%fd79, [%rd2+24];
	add.f64 	%fd80, %fd79, %fd78;
	st.global.f64 	[%rd2+24], %fd80;
$L__BB0_13:
	add.s32 	%r31, %r12, 3;
	setp.ge.u32 	%p14, %r31, %r19;
	setp.eq.s32 	%p15, %r31, %r3;
	or.pred  	%p16, %p14, %p15;
	@%p16 bra 	$L__BB0_15;
	ld.shared.f64 	%fd81, [%r13+168];
	ld.global.f64 	%fd82, [%rd2];
	sub.f64 	%fd83, %fd81, %fd82;
	ld.shared.f64 	%fd84, [%r13+176];
	ld.global.f64 	%fd85, [%rd2+8];
	sub.f64 	%fd86, %fd84, %fd85;
	mul.f64 	%fd87, %fd86, %fd86;
	fma.rn.f64 	%fd88, %fd83, %fd83, %fd87;
	add.f64 	%fd89, %fd88, 0d3FD0000000000000;
	sqrt.rn.f64 	%fd90, %fd89;
	ld.global.f64 	%fd91, [%rd2+48];
	mul.f64 	%fd92, %fd1, %fd91;
	ld.shared.f64 	%fd93, [%r13+216];
	mul.f64 	%fd94, %fd92, %fd93;
	fma.rn.f64 	%fd95, %fd90, %fd90, 0d3FD0000000000000;
	div.rn.f64 	%fd96, %fd94, %fd95;
	mul.f64 	%fd97, %fd83, %fd96;
	div.rn.f64 	%fd98, %fd97, %fd90;
	ld.global.f64 	%fd99, [%rd2+16];
	add.f64 	%fd100, %fd99, %fd98;
	st.global.f64 	[%rd2+16], %fd100;
	mul.f64 	%fd101, %fd86, %fd96;
	div.rn.f64 	%fd102, %fd101, %fd90;
	ld.global.f64 	%fd103, [%rd2+24];
	add.f64 	%fd104, %fd103, %fd102;
	st.global.f64 	[%rd2+24], %fd104;
$L__BB0_15:
	add.s32 	%r36, %r36, 4;
	setp.ne.s32 	%p17, %r36, %r6;
	mov.u32 	%r37, %r6;
	@%p17 bra 	$L__BB0_7;
$L__BB0_16:
	setp.eq.s32 	%p18, %r5, 0;
	@%p18 bra 	$L__BB0_25;
	add.s32 	%r16, %r37, %r9;
	setp.ge.u32 	%p19, %r16, %r19;
	setp.eq.s32 	%p20, %r3, %r16;
	or.pred  	%p21, %p19, %p20;
	mov.u32 	%r32, shared_particles;
	mad.lo.s32 	%r17, %r37, 56, %r32;
	@%p21 bra 	$L__BB0_19;
	ld.shared.f64 	%fd105, [%r17];
	ld.global.f64 	%fd106, [%rd2];
	sub.f64 	%fd107, %fd105, %fd106;
	ld.shared.f64 	%fd108, [%r17+8];
	ld.global.f64 	%fd109, [%rd2+8];
	sub.f64 	%fd110, %fd108, %fd109;
	mul.f64 	%fd111, %fd110, %fd110;
	fma.rn.f64 	%fd112, %fd107, %fd107, %fd111;
	add.f64 	%fd113, %fd112, 0d3FD0000000000000;
	sqrt.rn.f64 	%fd114, %fd113;
	ld.global.f64 	%fd115, [%rd2+48];
	mul.f64 	%fd116, %fd1, %fd115;
	ld.shared.f64 	%fd117, [%r17+48];
	mul.f64 	%fd118, %fd116, %fd117;
	fma.rn.f64 	%fd119, %fd114, %fd114, 0d3FD0000000000000;
	div.rn.f64 	%fd120, %fd118, %fd119;
	mul.f64 	%fd121, %fd107, %fd120;
	div.rn.f64 	%fd122, %fd121, %fd114;
	ld.global.f64 	%fd123, [%rd2+16];
	add.f64 	%fd124, %fd123, %fd122;
	st.global.f64 	[%rd2+16], %fd124;
	mul.f64 	%fd125, %fd110, %fd120;
	div.rn.f64 	%fd126, %fd125, %fd114;
	ld.global.f64 	%fd127, [%rd2+24];
	add.f64 	%fd128, %fd127, %fd126;
	st.global.f64 	[%rd2+24], %fd128;
$L__BB0_19:
	setp.eq.s32 	%p22, %r5, 1;
	@%p22 bra 	$L__BB0_25;
	add.s32 	%r33, %r16, 1;
	setp.ge.u32 	%p23, %r33, %r19;
	setp.eq.s32 	%p24, %r3, %r33;
	or.pred  	%p25, %p23, %p24;
	@%p25 bra 	$L__BB0_22;
	ld.shared.f64 	%fd129, [%r17+56];
	ld.global.f64 	%fd130, [%rd2];
	sub.f64 	%fd131, %fd129, %fd130;
	ld.shared.f64 	%fd132, [%r17+64];
	ld.global.f64 	%fd133, [%rd2+8];
	sub.f64 	%fd134, %fd132, %fd133;
	mul.f64 	%fd135, %fd134, %fd134;
	fma.rn.f64 	%fd136, %fd131, %fd131, %fd135;
	add.f64 	%fd137, %fd136, 0d3FD0000000000000;
	sqrt.rn.f64 	%fd138, %fd137;
	ld.global.f64 	%fd139, [%rd2+48];
	mul.f64 	%fd140, %fd1, %fd139;
	ld.shared.f64 	%fd141, [%r17+104];
	mul.f64 	%fd142, %fd140, %fd141;
	fma.rn.f64 	%fd143, %fd138, %fd138, 0d3FD0000000000000;
	div.rn.f64 	%fd144, %fd142, %fd143;
	mul.f64 	%fd145, %fd131, %fd144;
	div.rn.f64 	%fd146, %fd145, %fd138;
	ld.global.f64 	%fd147, [%rd2+16];
	add.f64 	%fd148, %fd147, %fd146;
	st.global.f64 	[%rd2+16], %fd148;
	mul.f64 	%fd149, %fd134, %fd144;
	div.rn.f64 	%fd150, %fd149, %fd138;
	ld.global.f64 	%fd151, [%rd2+24];
	add.f64 	%fd152, %fd151, %fd150;
	st.global.f64 	[%rd2+24], %fd152;
$L__BB0_22:
	setp.eq.s32 	%p26, %r5, 2;
	@%p26 bra 	$L__BB0_25;
	add.s32 	%r34, %r16, 2;
	setp.ge.u32 	%p27, %r34, %r19;
	setp.eq.s32 	%p28, %r3, %r34;
	or.pred  	%p29, %p27, %p28;
	@%p29 bra 	$L__BB0_25;
	ld.shared.f64 	%fd153, [%r17+112];
	ld.global.f64 	%fd154, [%rd2];
	sub.f64 	%fd155, %fd153, %fd154;
	ld.shared.f64 	%fd156, [%r17+120];
	ld.global.f64 	%fd157, [%rd2+8];
	sub.f64 	%fd158, %fd156, %fd157;
	mul.f64 	%fd159, %fd158, %fd158;
	fma.rn.f64 	%fd160, %fd155, %fd155, %fd159;
	add.f64 	%fd161, %fd160, 0d3FD0000000000000;
	sqrt.rn.f64 	%fd162, %fd161;
	ld.global.f64 	%fd163, [%rd2+48];
	mul.f64 	%fd164, %fd1, %fd163;
	ld.shared.f64 	%fd165, [%r17+160];
	mul.f64 	%fd166, %fd164, %fd165;
	fma.rn.f64 	%fd167, %fd162, %fd162, 0d3FD0000000000000;
	div.rn.f64 	%fd168, %fd166, %fd167;
	mul.f64 	%fd169, %fd155, %fd168;
	div.rn.f64 	%fd170, %fd169, %fd162;
	ld.global.f64 	%fd171, [%rd2+16];
	add.f64 	%fd172, %fd171, %fd170;
	st.global.f64 	[%rd2+16], %fd172;
	mul.f64 	%fd173, %fd158, %fd168;
	div.rn.f64 	%fd174, %fd173, %fd162;
	ld.global.f64 	%fd175, [%rd2+24];
	add.f64 	%fd176, %fd175, %fd174;
	st.global.f64 	[%rd2+24], %fd176;
$L__BB0_25:
	bar.sync 	0;
	add.s32 	%r35, %r35, 1;
	setp.ne.s32 	%p30, %r35, %r7;
	@%p30 bra 	$L__BB0_3;
$L__BB0_26:
	ret;

}
	// .globl	_Z18updatePositionCUDAP8Particleid
.visible .entry _Z18updatePositionCUDAP8Particleid(
	.param .u64 .ptr .align 1 _Z18updatePositionCUDAP8Particleid_param_0,
	.param .u32 _Z18updatePositionCUDAP8Particleid_param_1,
	.param .f64 _Z18updatePositionCUDAP8Particleid_param_2
)
{
	.reg .pred 	%p<2>;
	.reg .b32 	%r<6>;
	.reg .b64 	%rd<6>;
	.reg .b64 	%fd<15>;

	ld.param.u64 	%rd1, [_Z18updatePositionCUDAP8Particleid_param_0];
	ld.param.u32 	%r2, [_Z18updatePositionCUDAP8Particleid_param_1];
	ld.param.f64 	%fd1, [_Z18updatePositionCUDAP8Particleid_param_2];
	mov.u32 	%r3, %ctaid.x;
	mov.u32 	%r4, %ntid.x;
	mov.u32 	%r5, %tid.x;
	mad.lo.s32 	%r1, %r3, %r4, %r5;
	setp.ge.s32 	%p1, %r1, %r2;
	@%p1 bra 	$L__BB1_2;
	cvta.to.global.u64 	%rd2, %rd1;
	mul.wide.s32 	%rd3, %r1, 56;
	add.s64 	%rd4, %rd2, %rd3;
	ld.global.f64 	%fd2, [%rd4+16];
	ld.global.f64 	%fd3, [%rd4+48];
	div.rn.f64 	%fd4, %fd2, %fd3;
	ld.global.f64 	%fd5, [%rd4+32];
	fma.rn.f64 	%fd6, %fd1, %fd4, %fd5;
	st.global.f64 	[%rd4+32], %fd6;
	ld.global.f64 	%fd7, [%rd4+24];
	div.rn.f64 	%fd8, %fd7, %fd3;
	ld.global.f64 	%fd9, [%rd4+40];
	fma.rn.f64 	%fd10, %fd1, %fd8, %fd9;
	st.global.f64 	[%rd4+40], %fd10;
	ld.global.f64 	%fd11, [%rd4];
	fma.rn.f64 	%fd12, %fd1, %fd6, %fd11;
	st.global.f64 	[%rd4], %fd12;
	ld.global.f64 	%fd13, [%rd4+8];
	fma.rn.f64 	%fd14, %fd1, %fd10, %fd13;
	st.global.f64 	[%rd4+8], %fd14;
	mov.b64 	%rd5, 0;
	st.global.u64 	[%rd4+16], %rd5;
	st.global.u64 	[%rd4+24], %rd5;
$L__BB1_2:
	ret;

}


// ===== COMPILED SASS (sm_100) =====

	.target	sm_100

	.elftype	@"ET_EXEC"


//--------------------- .note.nv.tkinfo           --------------------------
	.section	.note.nv.tkinfo,"",@"SHT_NOTE"
	.sectionflags	@"SHF_NOTE_NV_TKINFO"
	.tkinfo
        /*0018*/ 	.word	0x00000002
        /*0030*/ 	.string	""
        /*0030*/ 	.string	"ptxas"
        /*0030*/ 	.string	"Cuda compilation tools, release 13.0, V13.0.88"
        /*0030*/ 	.string	"Build cuda_13.0.r13.0/compiler.36424714_0"
        /*0030*/ 	.string	"-arch sm_100 -m 64 "



//--------------------- .note.nv.cuinfo           --------------------------
	.section	.note.nv.cuinfo,"",@"SHT_NOTE"
	.sectionflags	@"SHF_NOTE_NV_CUINFO"
        /*0018*/ 	.short	0x0002
        /*001a*/ 	.short	0x0064
        /*001c*/ 	.short	0x0082
	.zero		2


//--------------------- .nv.info                  --------------------------
	.section	.nv.info,"",@"SHT_CUDA_INFO"
	.align	4


	//----- nvinfo : EIATTR_REGCOUNT
	.align		4
        /*0000*/ 	.byte	0x04, 0x2f
        /*0002*/ 	.short	(.L_1 - .L_0)
	.align		4
.L_0:
        /*0004*/ 	.word	index@(_Z18calculateForceCUDAP8Particleid)
        /*0008*/ 	.word	0x00000022


	//----- nvinfo : EIATTR_FRAME_SIZE
	.align		4
.L_1:
        /*000c*/ 	.byte	0x04, 0x11
        /*000e*/ 	.short	(.L_3 - .L_2)
	.align		4
.L_2:
        /*0010*/ 	.word	index@($__internal_2_$__cuda_sm20_dsqrt_rn_f64_mediumpath_v1)
        /*0014*/ 	.word	0x00000000


	//----- nvinfo : EIATTR_FRAME_SIZE
	.align		4
.L_3:
        /*0018*/ 	.byte	0x04, 0x11
        /*001a*/ 	.short	(.L_5 - .L_4)
	.align		4
.L_4:
        /*001c*/ 	.word	index@($__internal_1_$__cuda_sm20_div_rn_f64_full)
        /*0020*/ 	.word	0x00000000


	//----- nvinfo : EIATTR_FRAME_SIZE
	.align		4
.L_5:
        /*0024*/ 	.byte	0x04, 0x11
        /*0026*/ 	.short	(.L_7 - .L_6)
	.align		4
.L_6:
        /*0028*/ 	.word	index@(_Z18calculateForceCUDAP8Particleid)
        /*002c*/ 	.word	0x00000000


	//----- nvinfo : EIATTR_REGCOUNT
	.align		4
.L_7:
        /*0030*/ 	.byte	0x04, 0x2f
        /*0032*/ 	.short	(.L_9 - .L_8)
	.align		4
.L_8:
        /*0034*/ 	.word	index@(_Z18updatePositionCUDAP8Particleid)
        /*0038*/ 	.word	0x0000001e


	//----- nvinfo : EIATTR_FRAME_SIZE
	.align		4
.L_9:
        /*003c*/ 	.byte	0x04, 0x11
        /*003e*/ 	.short	(.L_11 - .L_10)
	.align		4
.L_10:
        /*0040*/ 	.word	index@($__internal_0_$__cuda_sm20_div_rn_f64_full)
        /*0044*/ 	.word	0x00000000


	//----- nvinfo : EIATTR_FRAME_SIZE
	.align		4
.L_11:
        /*0048*/ 	.byte	0x04, 0x11
        /*004a*/ 	.short	(.L_13 - .L_12)
	.align		4
.L_12:
        /*004c*/ 	.word	index@(_Z18updatePositionCUDAP8Particleid)
        /*0050*/ 	.word	0x00000000


	//----- nvinfo : EIATTR_MIN_STACK_SIZE
	.align		4
.L_13:
        /*0054*/ 	.byte	0x04, 0x12
        /*0056*/ 	.short	(.L_15 - .L_14)
	.align		4
.L_14:
        /*0058*/ 	.word	index@(_Z18updatePositionCUDAP8Particleid)
        /*005c*/ 	.word	0x00000000


	//----- nvinfo : EIATTR_MIN_STACK_SIZE
	.align		4
.L_15:
        /*0060*/ 	.byte	0x04, 0x12
        /*0062*/ 	.short	(.L_17 - .L_16)
	.align		4
.L_16:
        /*0064*/ 	.word	index@(_Z18calculateForceCUDAP8Particleid)
        /*0068*/ 	.word	0x00000000
.L_17:


//--------------------- .nv.compat                --------------------------
	.section	.nv.compat,"",@"SHT_CUDA_COMPAT_INFO"
	.align	4
        /*0000*/ 	.byte	0x02, 0x09, 0x00, 0x00, 0x02, 0x02, 0x01, 0x00, 0x02, 0x05, 0x05, 0x00, 0x03, 0x07, 0x01, 0x01
        /*0010*/ 	.byte	0x02, 0x03, 0x00, 0x00, 0x02, 0x06, 0x01, 0x00, 0x04, 0x0b, 0x08, 0x00, 0x01, 0x00, 0x00, 0x00
        /*0020*/ 	.byte	0x00, 0x00, 0x00, 0x00


//--------------------- .nv.info._Z18updatePositionCUDAP8Particleid --------------------------
	.section	.nv.info._Z18updatePositionCUDAP8Particleid,"",@"SHT_CUDA_INFO"
	.sectionflags	@""
	.align	4


	//----- nvinfo : EIATTR_CUDA_API_VERSION
	.align		4
        /*0000*/ 	.byte	0x04, 0x37
        /*0002*/ 	.short	(.L_19 - .L_18)
.L_18:
        /*0004*/ 	.word	0x00000082


	//----- nvinfo : EIATTR_KPARAM_INFO
	.align		4
.L_19:
        /*0008*/ 	.byte	0x04, 0x17
        /*000a*/ 	.short	(.L_21 - .L_20)
.L_20:
        /*000c*/ 	.word	0x00000000
        /*0010*/ 	.short	0x0002
        /*0012*/ 	.short	0x0010
        /*0014*/ 	.byte	0x00, 0xf0, 0x21, 0x00


	//----- nvinfo : EIATTR_KPARAM_INFO
	.align		4
.L_21:
        /*0018*/ 	.byte	0x04, 0x17
        /*001a*/ 	.short	(.L_23 - .L_22)
.L_22:
        /*001c*/ 	.word	0x00000000
        /*0020*/ 	.short	0x0001
        /*0022*/ 	.short	0x0008
        /*0024*/ 	.byte	0x00, 0xf0, 0x11, 0x00


	//----- nvinfo : EIATTR_KPARAM_INFO
	.align		4
.L_23:
        /*0028*/ 	.byte	0x04, 0x17
        /*002a*/ 	.short	(.L_25 - .L_24)
.L_24:
        /*002c*/ 	.word	0x00000000
        /*0030*/ 	.short	0x0000
        /*0032*/ 	.short	0x0000
        /*0034*/ 	.byte	0x00, 0xf5, 0x21, 0x00


	//----- nvinfo : EIATTR_SPARSE_MMA_MASK
	.align		4
.L_25:
        /*0038*/ 	.byte	0x03, 0x50
        /*003a*/ 	.short	0x0000


	//----- nvinfo : EIATTR_MAXREG_COUNT
	.align		4
        /*003c*/ 	.byte	0x03, 0x1b
        /*003e*/ 	.short	0x00ff


	//----- nvinfo : EIATTR_MERCURY_ISA_VERSION
	.align		4
        /*0040*/ 	.byte	0x03, 0x5f
        /*0042*/ 	.short	0x0101


	//----- nvinfo : EIATTR_VRC_CTA_INIT_COUNT
	.align		4
        /*0044*/ 	.byte	0x02, 0x4a
	.zero		1
	.zero		1


	//----- nvinfo : EIATTR_EXIT_INSTR_OFFSETS
	.align		4
        /*0048*/ 	.byte	0x04, 0x1c
        /*004a*/ 	.short	(.L_27 - .L_26)


	//   ....[0]....
.L_26:
        /*004c*/ 	.word	0x00000070


	//   ....[1]....
        /*0050*/ 	.word	0x000004e0


	//----- nvinfo : EIATTR_CRS_STACK_SIZE
	.align		4
.L_27:
        /*0054*/ 	.byte	0x04, 0x1e
        /*0056*/ 	.short	(.L_29 - .L_28)
.L_28:
        /*0058*/ 	.word	0x00000000


	//----- nvinfo : EIATTR_CBANK_PARAM_SIZE
	.align		4
.L_29:
        /*005c*/ 	.byte	0x03, 0x19
        /*005e*/ 	.short	0x0018


	//----- nvinfo : EIATTR_PARAM_CBANK
	.align		4
        /*0060*/ 	.byte	0x04, 0x0a
        /*0062*/ 	.short	(.L_31 - .L_30)
	.align		4
.L_30:
        /*0064*/ 	.word	index@(.nv.constant0._Z18updatePositionCUDAP8Particleid)
        /*0068*/ 	.short	0x0380
        /*006a*/ 	.short	0x0018


	//----- nvinfo : EIATTR_SW_WAR
	.align		4
.L_31:
        /*006c*/ 	.byte	0x04, 0x36
        /*006e*/ 	.short	(.L_33 - .L_32)
.L_32:
        /*0070*/ 	.word	0x00000008
.L_33:


//--------------------- .nv.info._Z18calculateForceCUDAP8Particleid --------------------------
	.section	.nv.info._Z18calculateForceCUDAP8Particleid,"",@"SHT_CUDA_INFO"
	.sectionflags	@""
	.align	4


	//----- nvinfo : EIATTR_CUDA_API_VERSION
	.align		4
        /*0000*/ 	.byte	0x04, 0x37
        /*0002*/ 	.short	(.L_35 - .L_34)
.L_34:
        /*0004*/ 	.word	0x00000082


	//----- nvinfo : EIATTR_KPARAM_INFO
	.align		4
.L_35:
        /*0008*/ 	.byte	0x04, 0x17
        /*000a*/ 	.short	(.L_37 - .L_36)
.L_36:
        /*000c*/ 	.word	0x00000000
        /*0010*/ 	.short	0x0002
        /*0012*/ 	.short	0x0010
        /*0014*/ 	.byte	0x00, 0xf0, 0x21, 0x00


	//----- nvinfo : EIATTR_KPARAM_INFO
	.align		4
.L_37:
        /*0018*/ 	.byte	0x04, 0x17
        /*001a*/ 	.short	(.L_39 - .L_38)
.L_38:
        /*001c*/ 	.word	0x00000000
        /*0020*/ 	.short	0x0001
        /*0022*/ 	.short	0x0008
        /*0024*/ 	.byte	0x00, 0xf0, 0x11, 0x00


	//----- nvinfo : EIATTR_KPARAM_INFO
	.align		4
.L_39:
        /*0028*/ 	.byte	0x04, 0x17
        /*002a*/ 	.short	(.L_41 - .L_40)
.L_40:
        /*002c*/ 	.word	0x00000000
        /*0030*/ 	.short	0x0000
        /*0032*/ 	.short	0x0000
        /*0034*/ 	.byte	0x00, 0xf5, 0x21, 0x00


	//----- nvinfo : EIATTR_SPARSE_MMA_MASK
	.align		4
.L_41:
        /*0038*/ 	.byte	0x03, 0x50
        /*003a*/ 	.short	0x0000


	//----- nvinfo : EIATTR_MAXREG_COUNT
	.align		4
        /*003c*/ 	.byte	0x03, 0x1b
        /*003e*/ 	.short	0x00ff


	//----- nvinfo : EIATTR_NUM_BARRIERS
	.align		4
        /*0040*/ 	.byte	0x02, 0x4c
        /*0042*/ 	.byte	0x01
	.zero		1


	//----- nvinfo : EIATTR_MERCURY_ISA_VERSION
	.align		4
        /*0044*/ 	.byte	0x03, 0x5f
        /*0046*/ 	.short	0x0101


	//----- nvinfo : EIATTR_VRC_CTA_INIT_COUNT
	.align		4
        /*0048*/ 	.byte	0x02, 0x4a
	.zero		1
	.zero		1


	//----- nvinfo : EIATTR_EXIT_INSTR_OFFSETS
	.align		4
        /*004c*/ 	.byte	0x04, 0x1c
        /*004e*/ 	.short	(.L_43 - .L_42)


	//   ....[0]....
.L_42:
        /*0050*/ 	.word	0x00000070


	//   ....[1]....
        /*0054*/ 	.word	0x00000100


	//   ....[2]....
        /*0058*/ 	.word	0x00003e70


	//----- nvinfo : EIATTR_CRS_STACK_SIZE
	.align		4
.L_43:
        /*005c*/ 	.byte	0x04, 0x1e
        /*005e*/ 	.short	(.L_45 - .L_44)
.L_44:
        /*0060*/ 	.word	0x00000000


	//----- nvinfo : EIATTR_CBANK_PARAM_SIZE
	.align		4
.L_45:
        /*0064*/ 	.byte	0x03, 0x19
        /*0066*/ 	.short	0x0018


	//----- nvinfo : EIATTR_PARAM_CBANK
	.align		4
        /*0068*/ 	.byte	0x04, 0x0a
        /*006a*/ 	.short	(.L_47 - .L_46)
	.align		4
.L_46:
        /*006c*/ 	.word	index@(.nv.constant0._Z18calculateForceCUDAP8Particleid)
        /*0070*/ 	.short	0x0380
        /*0072*/ 	.short	0x0018


	//----- nvinfo : EIATTR_SW_WAR
	.align		4
.L_47:
        /*0074*/ 	.byte	0x04, 0x36
        /*0076*/ 	.short	(.L_49 - .L_48)
.L_48:
        /*0078*/ 	.word	0x00000008
.L_49:


//--------------------- .nv.callgraph             --------------------------
	.section	.nv.callgraph,"",@"SHT_CUDA_CALLGRAPH"
	.align	4
	.sectionentsize	8
	.align		4
        /*0000*/ 	.word	0x00000000
	.align		4
        /*0004*/ 	.word	0xffffffff
	.align		4
        /*0008*/ 	.word	0x00000000
	.align		4
        /*000c*/ 	.word	0xfffffffe
	.align		4
        /*0010*/ 	.word	0x00000000
	.align		4
        /*0014*/ 	.word	0xfffffffd
	.align		4
        /*0018*/ 	.word	0x00000000
	.align		4
        /*001c*/ 	.word	0xfffffffc


//--------------------- .text._Z18updatePositionCUDAP8Particleid --------------------------
	.section	.text._Z18updatePositionCUDAP8Particleid,"ax",@progbits
	.align	128
        .global         _Z18updatePositionCUDAP8Particleid
        .type           _Z18updatePositionCUDAP8Particleid,@function
        .size           _Z18updatePositionCUDAP8Particleid,(.L_x_93 - _Z18updatePositionCUDAP8Particleid)
        .other          _Z18updatePositionCUDAP8Particleid,@"STO_CUDA_ENTRY STV_DEFAULT"
_Z18updatePositionCUDAP8Particleid:
.text._Z18updatePositionCUDAP8Particleid:
[----:B------:R-:W-:Y:S01]  /*0000*/  LDC R1, c[0x0][0x37c] ;  /* 0x0000df00ff017b82 */ /* 0x000fe20000000800 */
[----:B------:R-:W0:Y:S07]  /*0010*/  S2R R0, SR_TID.X ;  /* 0x0000000000007919 */ /* 0x000e2e0000002100 */
[----:B------:R-:W0:Y:S01]  /*0020*/  S2UR UR4, SR_CTAID.X ;  /* 0x00000000000479c3 */ /* 0x000e220000002500 */
[----:B------:R-:W1:Y:S07]  /*0030*/  LDCU UR5, c[0x0][0x388] ;  /* 0x00007100ff0577ac */ /* 0x000e6e0008000800 */
[----:B------:R-:W0:Y:S02]  /*0040*/  LDC R3, c[0x0][0x360] ;  /* 0x0000d800ff037b82 */ /* 0x000e240000000800 */
[----:B0-----:R-:W-:-:S05]  /*0050*/  IMAD R3, R3, UR4, R0 ;  /* 0x0000000403037c24 */ /* 0x001fca000f8e0200 */
[----:B-1----:R-:W-:-:S13]  /*0060*/  ISETP.GE.AND P0, PT, R3, UR5, PT ;  /* 0x0000000503007c0c */ /* 0x002fda000bf06270 */
[----:B------:R-:W-:Y:S05]  /*0070*/  @P0 EXIT ;  /* 0x000000000000094d */ /* 0x000fea0003800000 */
[----:B------:R-:W0:Y:S01]  /*0080*/  LDC.64 R6, c[0x0][0x380] ;  /* 0x0000e000ff067b82 */ /* 0x000e220000000a00 */
[----:B------:R-:W1:Y:S01]  /*0090*/  LDCU.64 UR4, c[0x0][0x358] ;  /* 0x00006b00ff0477ac */ /* 0x000e620008000a00 */
[----:B0-----:R-:W-:-:S05]  /*00a0*/  IMAD.WIDE R6, R3, 0x38, R6 ;  /* 0x0000003803067825 */ /* 0x001fca00078e0206 */
[----:B-1----:R-:W2:Y:S04]  /*00b0*/  LDG.E.64 R4, desc[UR4][R6.64+0x30] ;  /* 0x0000300406047981 */ /* 0x002ea8000c1e1b00 */
[----:B------:R-:W3:Y:S01]  /*00c0*/  LDG.E.64 R8, desc[UR4][R6.64+0x10] ;  /* 0x0000100406087981 */ /* 0x000ee2000c1e1b00 */
[----:B------:R-:W-:Y:S01]  /*00d0*/  IMAD.MOV.U32 R2, RZ, RZ, 0x1 ;  /* 0x00000001ff027424 */ /* 0x000fe200078e00ff */
[----:B------:R-:W-:Y:S01]  /*00e0*/  BSSY.RECONVERGENT B0, `(.L_x_0) ;  /* 0x0000016000007945 */ /* 0x000fe20003800200 */
[----:B--2---:R-:W0:Y:S01]  /*00f0*/  MUFU.RCP64H R3, R5 ;  /* 0x0000000500037308 */ /* 0x004e220000001800 */
[----:B---3--:R-:W-:-:S03]  /*0100*/  FSETP.GEU.AND P1, PT, |R9|, 6.5827683646048100446e-37, PT ;  /* 0x036000000900780b */ /* 0x008fc60003f2e200 */
[----:B0-----:R-:W-:-:S08]  /*0110*/  DFMA R10, -R4, R2, 1 ;  /* 0x3ff00000040a742b */ /* 0x001fd00000000102 */
[----:B------:R-:W-:-:S08]  /*0120*/  DFMA R10, R10, R10, R10 ;  /* 0x0000000a0a0a722b */ /* 0x000fd0000000000a */
[----:B------:R-:W-:-:S08]  /*0130*/  DFMA R10, R2, R10, R2 ;  /* 0x0000000a020a722b */ /* 0x000fd00000000002 */
[----:B------:R-:W-:-:S08]  /*0140*/  DFMA R2, -R4, R10, 1 ;  /* 0x3ff000000402742b */ /* 0x000fd0000000010a */
[----:B------:R-:W-:-:S08]  /*0150*/  DFMA R2, R10, R2, R10 ;  /* 0x000000020a02722b */ /* 0x000fd0000000000a */
[----:B------:R-:W-:-:S08]  /*0160*/  DMUL R10, R8, R2 ;  /* 0x00000002080a7228 */ /* 0x000fd00000000000 */
[----:B------:R-:W-:-:S08]  /*0170*/  DFMA R12, -R4, R10, R8 ;  /* 0x0000000a040c722b */ /* 0x000fd00000000108 */
[----:B------:R-:W-:-:S10]  /*0180*/  DFMA R2, R2, R12, R10 ;  /* 0x0000000c0202722b */ /* 0x000fd4000000000a */
[----:B------:R-:W-:-:S05]  /*0190*/  FFMA R0, RZ, R5, R3 ;  /* 0x00000005ff007223 */ /* 0x000fca0000000003 */
[----:B------:R-:W-:-:S13]  /*01a0*/  FSETP.GT.AND P0, PT, |R0|, 1.469367938527859385e-39, PT ;  /* 0x001000000000780b */ /* 0x000fda0003f04200 */
[----:B------:R-:W-:Y:S05]  /*01b0*/  @P0 BRA P1, `(.L_x_1) ;  /* 0x0000000000200947 */ /* 0x000fea0000800000 */
[----:B------:R-:W-:Y:S01]  /*01c0*/  IMAD.MOV.U32 R12, RZ, RZ, R8 ;  /* 0x000000ffff0c7224 */ /* 0x000fe200078e0008 */
[----:B------:R-:W-:Y:S01]  /*01d0*/  MOV R0, 0x220 ;  /* 0x0000022000007802 */ /* 0x000fe20000000f00 */
[----:B------:R-:W-:Y:S02]  /*01e0*/  IMAD.MOV.U32 R13, RZ, RZ, R9 ;  /* 0x000000ffff0d7224 */ /* 0x000fe400078e0009 */
[----:B------:R-:W-:Y:S02]  /*01f0*/  IMAD.MOV.U32 R10, RZ, RZ, R4 ;  /* 0x000000ffff0a7224 */ /* 0x000fe400078e0004 */
[----:B------:R-:W-:-:S07]  /*0200*/  IMAD.MOV.U32 R11, RZ, RZ, R5 ;  /* 0x000000ffff0b7224 */ /* 0x000fce00078e0005 */
[----:B------:R-:W-:Y:S05]  /*0210*/  CALL.REL.NOINC `($__internal_0_$__cuda_sm20_div_rn_f64_full) ;  /* 0x0000000000b47944 */ /* 0x000fea0003c00000 */
[----:B------:R-:W-:Y:S02]  /*0220*/  IMAD.MOV.U32 R2, RZ, RZ, R18 ;  /* 0x000000ffff027224 */ /* 0x000fe400078e0012 */
[----:B------:R-:W-:-:S07]  /*0230*/  IMAD.MOV.U32 R3, RZ, RZ, R19 ;  /* 0x000000ffff037224 */ /* 0x000fce00078e0013 */
.L_x_1:
[----:B------:R-:W-:Y:S05]  /*0240*/  BSYNC.RECONVERGENT B0 ;  /* 0x0000000000007941 */ /* 0x000fea0003800200 */
.L_x_0:
[----:B------:R-:W2:Y:S04]  /*0250*/  LDG.E.64 R10, desc[UR4][R6.64+0x18] ;  /* 0x00001804060a7981 */ /* 0x000ea8000c1e1b00 */
[----:B------:R-:W3:Y:S01]  /*0260*/  LDG.E.64 R8, desc[UR4][R6.64+0x20] ;  /* 0x0000200406087981 */ /* 0x000ee2000c1e1b00 */
[----:B------:R-:W0:Y:S01]  /*0270*/  MUFU.RCP64H R13, R5 ;  /* 0x00000005000d7308 */ /* 0x000e220000001800 */
[----:B------:R-:W-:Y:S01]  /*0280*/  IMAD.MOV.U32 R12, RZ, RZ, 0x1 ;  /* 0x00000001ff0c7424 */ /* 0x000fe200078e00ff */
[----:B------:R-:W3:Y:S01]  /*0290*/  LDCU.64 UR6, c[0x0][0x390] ;  /* 0x00007200ff0677ac */ /* 0x000ee20008000a00 */
[----:B------:R-:W-:Y:S04]  /*02a0*/  BSSY.RECONVERGENT B0, `(.L_x_2) ;  /* 0x0000017000007945 */ /* 0x000fe80003800200 */
[----:B0-----:R-:W-:-:S08]  /*02b0*/  DFMA R14, -R4, R12, 1 ;  /* 0x3ff00000040e742b */ /* 0x001fd0000000010c */
[----:B------:R-:W-:-:S08]  /*02c0*/  DFMA R14, R14, R14, R14 ;  /* 0x0000000e0e0e722b */ /* 0x000fd0000000000e */
[----:B------:R-:W-:-:S08]  /*02d0*/  DFMA R14, R12, R14, R12 ;  /* 0x0000000e0c0e722b */ /* 0x000fd0000000000c */
[----:B------:R-:W-:-:S08]  /*02e0*/  DFMA R12, -R4, R14, 1 ;  /* 0x3ff00000040c742b */ /* 0x000fd0000000010e */
[----:B------:R-:W-:-:S08]  /*02f0*/  DFMA R16, R14, R12, R14 ;  /* 0x0000000c0e10722b */ /* 0x000fd0000000000e */
[----:B--2---:R-:W-:Y:S01]  /*0300*/  DMUL R12, R16, R10 ;  /* 0x0000000a100c7228 */ /* 0x004fe20000000000 */
[----:B------:R-:W-:Y:S01]  /*0310*/  FSETP.GEU.AND P1, PT, |R11|, 6.5827683646048100446e-37, PT ;  /* 0x036000000b00780b */ /* 0x000fe20003f2e200 */
[----:B---3--:R-:W-:-:S06]  /*0320*/  DFMA R8, R2, UR6, R8 ;  /* 0x0000000602087c2b */ /* 0x008fcc0008000008 */
[----:B------:R-:W-:Y:S01]  /*0330*/  DFMA R14, -R4, R12, R10 ;  /* 0x0000000c040e722b */ /* 0x000fe2000000010a */
[----:B------:R0:W-:Y:S07]  /*0340*/  STG.E.64 desc[UR4][R6.64+0x20], R8 ;  /* 0x0000200806007986 */ /* 0x0001ee000c101b04 */
[----:B------:R-:W-:-:S10]  /*0350*/  DFMA R2, R16, R14, R12 ;  /* 0x0000000e1002722b */ /* 0x000fd4000000000c */
[----:B------:R-:W-:-:S05]  /*0360*/  FFMA R0, RZ, R5, R3 ;  /* 0x00000005ff007223 */ /* 0x000fca0000000003 */
[----:B------:R-:W-:-:S13]  /*0370*/  FSETP.GT.AND P0, PT, |R0|, 1.469367938527859385e-39, PT ;  /* 0x001000000000780b */ /* 0x000fda0003f04200 */
[----:B0-----:R-:W-:Y:S05]  /*0380*/  @P0 BRA P1, `(.L_x_3) ;  /* 0x0000000000200947 */ /* 0x001fea0000800000 */
        /* <DEDUP_REMOVED lines=8> */
.L_x_3:
[----:B------:R-:W-:Y:S05]  /*0410*/  BSYNC.RECONVERGENT B0 ;  /* 0x0000000000007941 */ /* 0x000fea0003800200 */
.L_x_2:
[----:B------:R-:W2:Y:S01]  /*0420*/  LDG.E.64 R4, desc[UR4][R6.64+0x28] ;  /* 0x0000280406047981 */ /* 0x000ea2000c1e1b00 */
[----:B------:R-:W2:Y:S03]  /*0430*/  LDCU.64 UR6, c[0x0][0x390] ;  /* 0x00007200ff0677ac */ /* 0x000ea60008000a00 */
[----:B------:R-:W3:Y:S04]  /*0440*/  LDG.E.64 R10, desc[UR4][R6.64] ;  /* 0x00000004060a7981 */ /* 0x000ee8000c1e1b00 */
[----:B------:R-:W4:Y:S04]  /*0450*/  LDG.E.64 R12, desc[UR4][R6.64+0x8] ;  /* 0x00000804060c7981 */ /* 0x000f28000c1e1b00 */
[----:B------:R-:W-:Y:S04]  /*0460*/  STG.E.64 desc[UR4][R6.64+0x10], RZ ;  /* 0x000010ff06007986 */ /* 0x000fe8000c101b04 */
[----:B------:R-:W-:Y:S01]  /*0470*/  STG.E.64 desc[UR4][R6.64+0x18], RZ ;  /* 0x000018ff06007986 */ /* 0x000fe2000c101b04 */
[----:B--2---:R-:W-:-:S02]  /*0480*/  DFMA R4, R2, UR6, R4 ;  /* 0x0000000602047c2b */ /* 0x004fc40008000004 */
[----:B---3--:R-:W-:-:S05]  /*0490*/  DFMA R10, R8, UR6, R10 ;  /* 0x00000006080a7c2b */ /* 0x008fca000800000a */
[----:B------:R-:W-:Y:S01]  /*04a0*/  STG.E.64 desc[UR4][R6.64+0x28], R4 ;  /* 0x0000280406007986 */ /* 0x000fe2000c101b04 */
[----:B----4-:R-:W-:-:S03]  /*04b0*/  DFMA R12, R4, UR6, R12 ;  /* 0x00000006040c7c2b */ /* 0x010fc6000800000c */
[----:B------:R-:W-:Y:S04]  /*04c0*/  STG.E.64 desc[UR4][R6.64], R10 ;  /* 0x0000000a06007986 */ /* 0x000fe8000c101b04 */
[----:B------:R-:W-:Y:S01]  /*04d0*/  STG.E.64 desc[UR4][R6.64+0x8], R12 ;  /* 0x0000080c06007986 */ /* 0x000fe2000c101b04 */
[----:B------:R-:W-:Y:S05]  /*04e0*/  EXIT ;  /* 0x000000000000794d */ /* 0x000fea0003800000 */
        .weak           $__internal_0_$__cuda_sm20_div_rn_f64_full
        .type           $__internal_0_$__cuda_sm20_div_rn_f64_full,@function
        .size           $__internal_0_$__cuda_sm20_div_rn_f64_full,(.L_x_93 - $__internal_0_$__cuda_sm20_div_rn_f64_full)
$__internal_0_$__cuda_sm20_div_rn_f64_full:
[C---:B------:R-:W-:Y:S01]  /*04f0*/  FSETP.GEU.AND P0, PT, |R11|.reuse, 1.469367938527859385e-39, PT ;  /* 0x001000000b00780b */ /* 0x040fe20003f0e200 */
[----:B------:R-:W-:Y:S01]  /*0500*/  IMAD.MOV.U32 R16, RZ, RZ, 0x1 ;  /* 0x00000001ff107424 */ /* 0x000fe200078e00ff */
[----:B------:R-:W-:Y:S01]  /*0510*/  LOP3.LUT R2, R11, 0x800fffff, RZ, 0xc0, !PT ;  /* 0x800fffff0b027812 */ /* 0x000fe200078ec0ff */
[----:B------:R-:W-:Y:S01]  /*0520*/  IMAD.MOV.U32 R21, RZ, RZ, 0x1ca00000 ;  /* 0x1ca00000ff157424 */ /* 0x000fe200078e00ff */
[C---:B------:R-:W-:Y:S01]  /*0530*/  FSETP.GEU.AND P2, PT, |R13|.reuse, 1.469367938527859385e-39, PT ;  /* 0x001000000d00780b */ /* 0x040fe20003f4e200 */
[----:B------:R-:W-:Y:S01]  /*0540*/  BSSY.RECONVERGENT B1, `(.L_x_4) ;  /* 0x0000052000017945 */ /* 0x000fe20003800200 */
[----:B------:R-:W-:Y:S01]  /*0550*/  LOP3.LUT R3, R2, 0x3ff00000, RZ, 0xfc, !PT ;  /* 0x3ff0000002037812 */ /* 0x000fe200078efcff */
[----:B------:R-:W-:Y:S01]  /*0560*/  IMAD.MOV.U32 R2, RZ, RZ, R10 ;  /* 0x000000ffff027224 */ /* 0x000fe200078e000a */
[----:B------:R-:W-:Y:S02]  /*0570*/  LOP3.LUT R20, R13, 0x7ff00000, RZ, 0xc0, !PT ;  /* 0x7ff000000d147812 */ /* 0x000fe400078ec0ff */
[----:B------:R-:W-:-:S03]  /*0580*/  LOP3.LUT R23, R11, 0x7ff00000, RZ, 0xc0, !PT ;  /* 0x7ff000000b177812 */ /* 0x000fc600078ec0ff */
[----:B------:R-:W-:Y:S01]  /*0590*/  @!P0 DMUL R2, R10, 8.98846567431157953865e+307 ;  /* 0x7fe000000a028828 */ /* 0x000fe20000000000 */
[C---:B------:R-:W-:Y:S01]  /*05a0*/  ISETP.GE.U32.AND P1, PT, R20.reuse, R23, PT ;  /* 0x000000171400720c */ /* 0x040fe20003f26070 */
[----:B------:R-:W-:Y:S02]  /*05b0*/  IMAD.MOV.U32 R22, RZ, RZ, R20 ;  /* 0x000000ffff167224 */ /* 0x000fe400078e0014 */
[----:B------:R-:W-:Y:S02]  /*05c0*/  @!P2 LOP3.LUT R19, R11, 0x7ff00000, RZ, 0xc0, !PT ;  /* 0x7ff000000b13a812 */ /* 0x000fe400078ec0ff */
[----:B------:R-:W0:Y:S02]  /*05d0*/  MUFU.RCP64H R17, R3 ;  /* 0x0000000300117308 */ /* 0x000e240000001800 */
[----:B------:R-:W-:Y:S02]  /*05e0*/  @!P2 ISETP.GE.U32.AND P3, PT, R20, R19, PT ;  /* 0x000000131400a20c */ /* 0x000fe40003f66070 */
[----:B------:R-:W-:-:S02]  /*05f0*/  @!P0 LOP3.LUT R23, R3, 0x7ff00000, RZ, 0xc0, !PT ;  /* 0x7ff0000003178812 */ /* 0x000fc400078ec0ff */
[----:B------:R-:W-:-:S03]  /*0600*/  @!P2 SEL R19, R21, 0x63400000, !P3 ;  /* 0x634000001513a807 */ /* 0x000fc60005800000 */
[----:B------:R-:W-:Y:S01]  /*0610*/  VIADD R27, R23, 0xffffffff ;  /* 0xffffffff171b7836 */ /* 0x000fe20000000000 */
[----:B------:R-:W-:-:S04]  /*0620*/  @!P2 LOP3.LUT R24, R19, 0x80000000, R13, 0xf8, !PT ;  /* 0x800000001318a812 */ /* 0x000fc800078ef80d */
[----:B------:R-:W-:Y:S01]  /*0630*/  @!P2 LOP3.LUT R25, R24, 0x100000, RZ, 0xfc, !PT ;  /* 0x001000001819a812 */ /* 0x000fe200078efcff */
[----:B------:R-:W-:Y:S01]  /*0640*/  @!P2 IMAD.MOV.U32 R24, RZ, RZ, RZ ;  /* 0x000000ffff18a224 */ /* 0x000fe200078e00ff */
[----:B0-----:R-:W-:-:S08]  /*0650*/  DFMA R14, R16, -R2, 1 ;  /* 0x3ff00000100e742b */ /* 0x001fd00000000802 */
[----:B------:R-:W-:-:S08]  /*0660*/  DFMA R14, R14, R14, R14 ;  /* 0x0000000e0e0e722b */ /* 0x000fd0000000000e */
[----:B------:R-:W-:Y:S01]  /*0670*/  DFMA R16, R16, R14, R16 ;  /* 0x0000000e1010722b */ /* 0x000fe20000000010 */
[----:B------:R-:W-:Y:S01]  /*0680*/  SEL R15, R21, 0x63400000, !P1 ;  /* 0x63400000150f7807 */ /* 0x000fe20004800000 */
[----:B------:R-:W-:-:S03]  /*0690*/  IMAD.MOV.U32 R14, RZ, RZ, R12 ;  /* 0x000000ffff0e7224 */ /* 0x000fc600078e000c */
[----:B------:R-:W-:-:S03]  /*06a0*/  LOP3.LUT R15, R15, 0x800fffff, R13, 0xf8, !PT ;  /* 0x800fffff0f0f7812 */ /* 0x000fc600078ef80d */
[----:B------:R-:W-:-:S03]  /*06b0*/  DFMA R18, R16, -R2, 1 ;  /* 0x3ff000001012742b */ /* 0x000fc60000000802 */
[----:B------:R-:W-:-:S05]  /*06c0*/  @!P2 DFMA R14, R14, 2, -R24 ;  /* 0x400000000e0ea82b */ /* 0x000fca0000000818 */
[----:B------:R-:W-:-:S05]  /*06d0*/  DFMA R16, R16, R18, R16 ;  /* 0x000000121010722b */ /* 0x000fca0000000010 */
[----:B------:R-:W-:-:S03]  /*06e0*/  @!P2 LOP3.LUT R22, R15, 0x7ff00000, RZ, 0xc0, !PT ;  /* 0x7ff000000f16a812 */ /* 0x000fc600078ec0ff */
[----:B------:R-:W-:Y:S02]  /*06f0*/  DMUL R18, R16, R14 ;  /* 0x0000000e10127228 */ /* 0x000fe40000000000 */
[----:B------:R-:W-:-:S05]  /*0700*/  VIADD R26, R22, 0xffffffff ;  /* 0xffffffff161a7836 */ /* 0x000fca0000000000 */
[----:B------:R-:W-:Y:S01]  /*0710*/  ISETP.GT.U32.AND P0, PT, R26, 0x7feffffe, PT ;  /* 0x7feffffe1a00780c */ /* 0x000fe20003f04070 */
[----:B------:R-:W-:-:S03]  /*0720*/  DFMA R24, R18, -R2, R14 ;  /* 0x800000021218722b */ /* 0x000fc6000000000e */
[----:B------:R-:W-:-:S05]  /*0730*/  ISETP.GT.U32.OR P0, PT, R27, 0x7feffffe, P0 ;  /* 0x7feffffe1b00780c */ /* 0x000fca0000704470 */
[----:B------:R-:W-:-:S08]  /*0740*/  DFMA R16, R16, R24, R18 ;  /* 0x000000181010722b */ /* 0x000fd00000000012 */
[----:B------:R-:W-:Y:S05]  /*0750*/  @P0 BRA `(.L_x_5) ;  /* 0x00000000006c0947 */ /* 0x000fea0003800000 */
[----:B------:R-:W-:-:S04]  /*0760*/  LOP3.LUT R13, R11, 0x7ff00000, RZ, 0xc0, !PT ;  /* 0x7ff000000b0d7812 */ /* 0x000fc800078ec0ff */
[CC--:B------:R-:W-:Y:S02]  /*0770*/  VIADDMNMX R12, R20.reuse, -R13.reuse, 0xb9600000, !PT ;  /* 0xb9600000140c7446 */ /* 0x0c0fe4000780090d */
[----:B------:R-:W-:Y:S01]  /*0780*/  ISETP.GE.U32.AND P0, PT, R20, R13, PT ;  /* 0x0000000d1400720c */ /* 0x000fe20003f06070 */
[----:B------:R-:W-:Y:S01]  /*0790*/  IMAD.MOV.U32 R20, RZ, RZ, RZ ;  /* 0x000000ffff147224 */ /* 0x000fe200078e00ff */
[----:B------:R-:W-:Y:S02]  /*07a0*/  VIMNMX R12, PT, PT, R12, 0x46a00000, PT ;  /* 0x46a000000c0c7848 */ /* 0x000fe40003fe0100 */
[----:B------:R-:W-:-:S05]  /*07b0*/  SEL R21, R21, 0x63400000, !P0 ;  /* 0x6340000015157807 */ /* 0x000fca0004000000 */
[----:B------:R-:W-:-:S04]  /*07c0*/  IMAD.IADD R12, R12, 0x1, -R21 ;  /* 0x000000010c0c7824 */ /* 0x000fc800078e0a15 */
[----:B------:R-:W-:-:S06]  /*07d0*/  VIADD R21, R12, 0x7fe00000 ;  /* 0x7fe000000c157836 */ /* 0x000fcc0000000000 */
[----:B------:R-:W-:-:S10]  /*07e0*/  DMUL R18, R16, R20 ;  /* 0x0000001410127228 */ /* 0x000fd40000000000 */
[----:B------:R-:W-:-:S13]  /*07f0*/  FSETP.GTU.AND P0, PT, |R19|, 1.469367938527859385e-39, PT ;  /* 0x001000001300780b */ /* 0x000fda0003f0c200 */
[----:B------:R-:W-:Y:S05]  /*0800*/  @P0 BRA `(.L_x_6) ;  /* 0x0000000000940947 */ /* 0x000fea0003800000 */
[----:B------:R-:W-:Y:S01]  /*0810*/  DFMA R2, R16, -R2, R14 ;  /* 0x800000021002722b */ /* 0x000fe2000000000e */
[----:B------:R-:W-:-:S09]  /*0820*/  IMAD.MOV.U32 R20, RZ, RZ, RZ ;  /* 0x000000ffff147224 */ /* 0x000fd200078e00ff */
[C---:B------:R-:W-:Y:S02]  /*0830*/  FSETP.NEU.AND P0, PT, R3.reuse, RZ, PT ;  /* 0x000000ff0300720b */ /* 0x040fe40003f0d000 */
[----:B------:R-:W-:-:S04]  /*0840*/  LOP3.LUT R11, R3, 0x80000000, R11, 0x48, !PT ;  /* 0x80000000030b7812 */ /* 0x000fc800078e480b */
[----:B------:R-:W-:-:S07]  /*0850*/  LOP3.LUT R21, R11, R21, RZ, 0xfc, !PT ;  /* 0x000000150b157212 */ /* 0x000fce00078efcff */
[----:B------:R-:W-:Y:S05]  /*0860*/  @!P0 BRA `(.L_x_6) ;  /* 0x00000000007c8947 */ /* 0x000fea0003800000 */
[----:B------:R-:W-:Y:S02]  /*0870*/  IMAD.MOV R3, RZ, RZ, -R12 ;  /* 0x000000ffff037224 */ /* 0x000fe400078e0a0c */
[----:B------:R-:W-:-:S06]  /*0880*/  IMAD.MOV.U32 R2, RZ, RZ, RZ ;  /* 0x000000ffff027224 */ /* 0x000fcc00078e00ff */
[----:B------:R-:W-:Y:S02]  /*0890*/  DFMA R2, R18, -R2, R16 ;  /* 0x800000021202722b */ /* 0x000fe40000000010 */
[----:B------:R-:W-:-:S04]  /*08a0*/  DMUL.RP R16, R16, R20 ;  /* 0x0000001410107228 */ /* 0x000fc80000008000 */
[----:B------:R-:W-:-:S04]  /*08b0*/  IADD3 R2, PT, PT, -R12, -0x43300000, RZ ;  /* 0xbcd000000c027810 */ /* 0x000fc80007ffe1ff */
[----:B------:R-:W-:Y:S02]  /*08c0*/  FSETP.NEU.AND P0, PT, |R3|, R2, PT ;  /* 0x000000020300720b */ /* 0x000fe40003f0d200 */
[----:B------:R-:W-:Y:S02]  /*08d0*/  LOP3.LUT R11, R17, R11, RZ, 0x3c, !PT ;  /* 0x0000000b110b7212 */ /* 0x000fe400078e3cff */
[----:B------:R-:W-:Y:S02]  /*08e0*/  FSEL R18, R16, R18, !P0 ;  /* 0x0000001210127208 */ /* 0x000fe40004000000 */
[----:B------:R-:W-:Y:S01]  /*08f0*/  FSEL R19, R11, R19, !P0 ;  /* 0x000000130b137208 */ /* 0x000fe20004000000 */
[----:B------:R-:W-:Y:S06]  /*0900*/  BRA `(.L_x_6) ;  /* 0x0000000000547947 */ /* 0x000fec0003800000 */
.L_x_5:
[----:B------:R-:W-:-:S14]  /*0910*/  DSETP.NAN.AND P0, PT, R12, R12, PT ;  /* 0x0000000c0c00722a */ /* 0x000fdc0003f08000 */
[----:B------:R-:W-:Y:S05]  /*0920*/  @P0 BRA `(.L_x_7) ;  /* 0x0000000000440947 */ /* 0x000fea0003800000 */
[----:B------:R-:W-:-:S14]  /*0930*/  DSETP.NAN.AND P0, PT, R10, R10, PT ;  /* 0x0000000a0a00722a */ /* 0x000fdc0003f08000 */
[----:B------:R-:W-:Y:S05]  /*0940*/  @P0 BRA `(.L_x_8) ;  /* 0x0000000000300947 */ /* 0x000fea0003800000 */
[----:B------:R-:W-:Y:S01]  /*0950*/  ISETP.NE.AND P0, PT, R22, R23, PT ;  /* 0x000000171600720c */ /* 0x000fe20003f05270 */
[----:B------:R-:W-:Y:S02]  /*0960*/  IMAD.MOV.U32 R18, RZ, RZ, 0x0 ;  /* 0x00000000ff127424 */ /* 0x000fe400078e00ff */
[----:B------:R-:W-:-:S10]  /*0970*/  IMAD.MOV.U32 R19, RZ, RZ, -0x80000 ;  /* 0xfff80000ff137424 */ /* 0x000fd400078e00ff */
[----:B------:R-:W-:Y:S05]  /*0980*/  @!P0 BRA `(.L_x_6) ;  /* 0x0000000000348947 */ /* 0x000fea0003800000 */
[----:B------:R-:W-:Y:S02]  /*0990*/  ISETP.NE.AND P0, PT, R22, 0x7ff00000, PT ;  /* 0x7ff000001600780c */ /* 0x000fe40003f05270 */
[----:B------:R-:W-:Y:S02]  /*09a0*/  LOP3.LUT R19, R13, 0x80000000, R11, 0x48, !PT ;  /* 0x800000000d137812 */ /* 0x000fe400078e480b */
[----:B------:R-:W-:-:S13]  /*09b0*/  ISETP.EQ.OR P0, PT, R23, RZ, !P0 ;  /* 0x000000ff1700720c */ /* 0x000fda0004702670 */
[----:B------:R-:W-:Y:S01]  /*09c0*/  @P0 LOP3.LUT R2, R19, 0x7ff00000, RZ, 0xfc, !PT ;  /* 0x7ff0000013020812 */ /* 0x000fe200078efcff */
[----:B------:R-:W-:Y:S02]  /*09d0*/  @!P0 IMAD.MOV.U32 R18, RZ, RZ, RZ ;  /* 0x000000ffff128224 */ /* 0x000fe400078e00ff */
[----:B------:R-:W-:Y:S02]  /*09e0*/  @P0 IMAD.MOV.U32 R18, RZ, RZ, RZ ;  /* 0x000000ffff120224 */ /* 0x000fe400078e00ff */
[----:B------:R-:W-:Y:S01]  /*09f0*/  @P0 IMAD.MOV.U32 R19, RZ, RZ, R2 ;  /* 0x000000ffff130224 */ /* 0x000fe200078e0002 */
[----:B------:R-:W-:Y:S06]  /*0a00*/  BRA `(.L_x_6) ;  /* 0x0000000000147947 */ /* 0x000fec0003800000 */
.L_x_8:
[----:B------:R-:W-:Y:S01]  /*0a10*/  LOP3.LUT R19, R11, 0x80000, RZ, 0xfc, !PT ;  /* 0x000800000b137812 */ /* 0x000fe200078efcff */
[----:B------:R-:W-:Y:S01]  /*0a20*/  IMAD.MOV.U32 R18, RZ, RZ, R10 ;  /* 0x000000ffff127224 */ /* 0x000fe200078e000a */
[----:B------:R-:W-:Y:S06]  /*0a30*/  BRA `(.L_x_6) ;  /* 0x0000000000087947 */ /* 0x000fec0003800000 */
.L_x_7:
[----:B------:R-:W-:Y:S01]  /*0a40*/  LOP3.LUT R19, R13, 0x80000, RZ, 0xfc, !PT ;  /* 0x000800000d137812 */ /* 0x000fe200078efcff */
[----:B------:R-:W-:-:S07]  /*0a50*/  IMAD.MOV.U32 R18, RZ, RZ, R12 ;  /* 0x000000ffff127224 */ /* 0x000fce00078e000c */
.L_x_6:
[----:B------:R-:W-:Y:S05]  /*0a60*/  BSYNC.RECONVERGENT B1 ;  /* 0x0000000000017941 */ /* 0x000fea0003800200 */
.L_x_4:
[----:B------:R-:W-:Y:S02]  /*0a70*/  IMAD.MOV.U32 R2, RZ, RZ, R0 ;  /* 0x000000ffff027224 */ /* 0x000fe400078e0000 */
[----:B------:R-:W-:-:S04]  /*0a80*/  IMAD.MOV.U32 R3, RZ, RZ, 0x0 ;  /* 0x00000000ff037424 */ /* 0x000fc800078e00ff */
[----:B------:R-:W-:Y:S05]  /*0a90*/  RET.REL.NODEC R2 `(_Z18updatePositionCUDAP8Particleid) ;  /* 0xfffffff402587950 */ /* 0x000fea0003c3ffff */
.L_x_9:
[----:B------:R-:W-:-:S00]  /*0aa0*/  BRA `(.L_x_9) ;  /* 0xfffffffc00fc7947 */ /* 0x000fc0000383ffff */
[----:B------:R-:W-:-:S00]  /*0ab0*/  NOP ;  /* 0x0000000000007918 */ /* 0x000fc00000000000 */
        /* <DEDUP_REMOVED lines=12> */
.L_x_93:


//--------------------- .text._Z18calculateForceCUDAP8Particleid --------------------------
	.section	.text._Z18calculateForceCUDAP8Particleid,"ax",@progbits
	.align	128
        .global         _Z18calculateForceCUDAP8Particleid
        .type           _Z18calculateForceCUDAP8Particleid,@function
        .size           _Z18calculateForceCUDAP8Particleid,(.L_x_95 - _Z18calculateForceCUDAP8Particleid)
        .other          _Z18calculateForceCUDAP8Particleid,@"STO_CUDA_ENTRY STV_DEFAULT"
_Z18calculateForceCUDAP8Particleid:
.text._Z18calculateForceCUDAP8Particleid:
[----:B------:R-:W-:Y:S01]  /*0000*/  LDC R1, c[0x0][0x37c] ;  /* 0x0000df00ff017b82 */ /* 0x000fe20000000800 */
[----:B------:R-:W0:Y:S01]  /*0010*/  S2R R6, SR_TID.X ;  /* 0x0000000000067919 */ /* 0x000e220000002100 */
[----:B------:R-:W0:Y:S01]  /*0020*/  LDCU UR15, c[0x0][0x360] ;  /* 0x00006c00ff0f77ac */ /* 0x000e220008000800 */
[----:B------:R-:W0:Y:S01]  /*0030*/  S2R R5, SR_CTAID.X ;  /* 0x0000000000057919 */ /* 0x000e220000002500 */
[----:B------:R-:W1:Y:S01]  /*0040*/  LDCU UR4, c[0x0][0x388] ;  /* 0x00007100ff0477ac */ /* 0x000e620008000800 */
[----:B0-----:R-:W-:-:S05]  /*0050*/  IMAD R5, R5, UR15, R6 ;  /* 0x0000000f05057c24 */ /* 0x001fca000f8e0206 */
[----:B-1----:R-:W-:-:S13]  /*0060*/  ISETP.GE.AND P0, PT, R5, UR4, PT ;  /* 0x0000000405007c0c */ /* 0x002fda000bf06270 */
[----:B------:R-:W-:Y:S05]  /*0070*/  @P0 EXIT ;  /* 0x000000000000094d */ /* 0x000fea0003800000 */
[----:B------:R-:W0:Y:S01]  /*0080*/  LDC.64 R10, c[0x0][0x380] ;  /* 0x0000e000ff0a7b82 */ /* 0x000e220000000a00 */
[----:B------:R-:W-:Y:S01]  /*0090*/  UIADD3 UR6, UPT, UPT, UR15, -0x1, UR4 ;  /* 0xffffffff0f067890 */ /* 0x000fe2000fffe004 */
[----:B------:R-:W1:Y:S03]  /*00a0*/  LDCU.64 UR12, c[0x0][0x358] ;  /* 0x00006b00ff0c77ac */ /* 0x000e660008000a00 */
[----:B------:R-:W-:-:S06]  /*00b0*/  UISETP.GT.U32.AND UP0, UPT, UR15, UR6, UPT ;  /* 0x000000060f00728c */ /* 0x000fcc000bf04070 */
[----:B------:R-:W-:Y:S01]  /*00c0*/  PLOP3.LUT P0, PT, PT, PT, UP0, 0x80, 0x8 ;  /* 0x000000000008781c */ /* 0x000fe20003f0f008 */
[----:B0-----:R-:W-:-:S05]  /*00d0*/  IMAD.WIDE R10, R5, 0x38, R10 ;  /* 0x00000038050a7825 */ /* 0x001fca00078e020a */
[----:B-1----:R0:W-:Y:S04]  /*00e0*/  STG.E.64 desc[UR12][R10.64+0x10], RZ ;  /* 0x000010ff0a007986 */ /* 0x0021e8000c101b0c */
[----:B------:R0:W-:Y:S03]  /*00f0*/  STG.E.64 desc[UR12][R10.64+0x18], RZ ;  /* 0x000018ff0a007986 */ /* 0x0001e6000c101b0c */
[----:B------:R-:W-:Y:S05]  /*0100*/  @P0 EXIT ;  /* 0x000000000000094d */ /* 0x000fea0003800000 */
[----:B------:R-:W1:Y:S01]  /*0110*/  I2F.U32.RP R0, UR15 ;  /* 0x0000000f00007d06 */ /* 0x000e620008209000 */
[----:B------:R-:W-:Y:S01]  /*0120*/  UMOV UR4, URZ ;  /* 0x000000ff00047c82 */ /* 0x000fe20008000000 */
[----:B------:R-:W-:Y:S02]  /*0130*/  UISETP.NE.U32.AND UP2, UPT, UR15, URZ, UPT ;  /* 0x000000ff0f00728c */ /* 0x000fe4000bf45070 */
[----:B------:R-:W-:-:S04]  /*0140*/  ULOP3.LUT UR14, UR15, 0x3, URZ, 0xc0, !UPT ;  /* 0x000000030f0e7892 */ /* 0x000fc8000f8ec0ff */
[----:B-1----:R-:W1:Y:S02]  /*0150*/  MUFU.RCP R0, R0 ;  /* 0x0000000000007308 */ /* 0x002e640000001000 */
[----:B-1----:R-:W-:-:S06]  /*0160*/  VIADD R2, R0, 0xffffffe ;  /* 0x0ffffffe00027836 */ /* 0x002fcc0000000000 */
[----:B------:R-:W1:Y:S02]  /*0170*/  F2I.FTZ.U32.TRUNC.NTZ R2, R2 ;  /* 0x0000000200027305 */ /* 0x000e64000021f000 */
[----:B-1----:R-:W-:-:S13]  /*0180*/  R2UR UR5, R2 ;  /* 0x00000000020572ca */ /* 0x002fda00000e0000 */
[----:B------:R-:W-:-:S04]  /*0190*/  UIADD3 UR7, UPT, UPT, URZ, -UR5, URZ ;  /* 0x80000005ff077290 */ /* 0x000fc8000fffe0ff */
[----:B------:R-:W-:-:S04]  /*01a0*/  UIMAD UR7, UR7, UR15, URZ ;  /* 0x0000000f070772a4 */ /* 0x000fc8000f8e02ff */
[----:B------:R-:W-:-:S04]  /*01b0*/  UIMAD.WIDE.U32 UR4, UR5, UR7, UR4 ;  /* 0x00000007050472a5 */ /* 0x000fc8000f8e0004 */
[----:B------:R-:W-:-:S04]  /*01c0*/  UIMAD.WIDE.U32 UR4, UR5, UR6, URZ ;  /* 0x00000006050472a5 */ /* 0x000fc8000f8e00ff */
[----:B------:R-:W-:-:S04]  /*01d0*/  UIADD3 UR4, UPT, UPT, -UR5, URZ, URZ ;  /* 0x000000ff05047290 */ /* 0x000fc8000fffe1ff */
[----:B------:R-:W-:-:S03]  /*01e0*/  UIMAD UR6, UR15, UR4, UR6 ;  /* 0x000000040f0672a4 */ /* 0x000fc6000f8e0206 */
[----:B------:R-:W-:Y:S01]  /*01f0*/  UMOV UR4, URZ ;  /* 0x000000ff00047c82 */ /* 0x000fe20008000000 */
[----:B------:R-:W-:-:S11]  /*0200*/  UISETP.GE.U32.AND UP0, UPT, UR6, UR15, UPT ;  /* 0x0000000f0600728c */ /* 0x000fd6000bf06070 */
[----:B------:R-:W-:Y:S02]  /*0210*/  @UP0 UIADD3 UR6, UPT, UPT, UR6, -UR15, URZ ;  /* 0x8000000f06060290 */ /* 0x000fe4000fffe0ff */
[----:B------:R-:W-:Y:S02]  /*0220*/  @UP0 UIADD3 UR5, UPT, UPT, UR5, 0x1, URZ ;  /* 0x0000000105050890 */ /* 0x000fe4000fffe0ff */
[----:B------:R-:W-:Y:S02]  /*0230*/  UISETP.GE.U32.AND UP1, UPT, UR6, UR15, UPT ;  /* 0x0000000f0600728c */ /* 0x000fe4000bf26070 */
[----:B------:R-:W-:-:S09]  /*0240*/  ULOP3.LUT UR6, UR15, 0x7fc, URZ, 0xc0, !UPT ;  /* 0x000007fc0f067892 */ /* 0x000fd2000f8ec0ff */
[----:B------:R-:W-:Y:S02]  /*0250*/  @UP1 UIADD3 UR5, UPT, UPT, UR5, 0x1, URZ ;  /* 0x0000000105051890 */ /* 0x000fe4000fffe0ff */
[----:B------:R-:W-:-:S04]  /*0260*/  @!UP2 ULOP3.LUT UR5, URZ, UR15, URZ, 0x33, !UPT ;  /* 0x0000000fff05a292 */ /* 0x000fc8000f8e33ff */
[----:B------:R-:W-:-:S04]  /*0270*/  UISETP.LT.U32.AND UP0, UPT, UR5, 0x1, UPT ;  /* 0x000000010500788c */ /* 0x000fc8000bf01070 */
[----:B------:R-:W-:-:S12]  /*0280*/  USEL UR7, UR5, 0x1, !UP0 ;  /* 0x0000000105077887 */ /* 0x000fd8000c000000 */
.L_x_82:
[----:B-1----:R-:W1:Y:S01]  /*0290*/  LDCU UR5, c[0x0][0x388] ;  /* 0x00007100ff0577ac */ /* 0x002e620008000800 */
[----:B------:R-:W-:-:S06]  /*02a0*/  UIMAD UR9, UR15, UR4, URZ ;  /* 0x000000040f0972a4 */ /* 0x000fcc000f8e02ff */
[----:B------:R-:W-:-:S05]  /*02b0*/  VIADD R3, R6, UR9 ;  /* 0x0000000906037c36 */ /* 0x000fca0008000000 */
[----:B-1----:R-:W-:-:S13]  /*02c0*/  ISETP.GE.AND P0, PT, R3, UR5, PT ;  /* 0x0000000503007c0c */ /* 0x002fda000bf06270 */
[----:B------:R-:W1:Y:S02]  /*02d0*/  @!P0 LDC.64 R20, c[0x0][0x380] ;  /* 0x0000e000ff148b82 */ /* 0x000e640000000a00 */
[----:B-1----:R-:W-:-:S05]  /*02e0*/  @!P0 IMAD.WIDE R20, R3, 0x38, R20 ;  /* 0x0000003803148825 */ /* 0x002fca00078e0214 */
[----:B--2---:R-:W2:Y:S04]  /*02f0*/  @!P0 LDG.E.64 R2, desc[UR12][R20.64] ;  /* 0x0000000c14028981 */ /* 0x004ea8000c1e1b00 */
[----:B---3--:R-:W3:Y:S04]  /*0300*/  @!P0 LDG.E.64 R18, desc[UR12][R20.64+0x8] ;  /* 0x0000080c14128981 */ /* 0x008ee8000c1e1b00 */
[----:B----4-:R-:W4:Y:S04]  /*0310*/  @!P0 LDG.E.64 R16, desc[UR12][R20.64+0x10] ;  /* 0x0000100c14108981 */ /* 0x010f28000c1e1b00 */
[----:B------:R-:W5:Y:S04]  /*0320*/  @!P0 LDG.E.64 R14, desc[UR12][R20.64+0x18] ;  /* 0x0000180c140e8981 */ /* 0x000f68000c1e1b00 */
[----:B0-----:R-:W5:Y:S04]  /*0330*/  @!P0 LDG.E.64 R12, desc[UR12][R20.64+0x20] ;  /* 0x0000200c140c8981 */ /* 0x001f68000c1e1b00 */
[----:B------:R-:W5:Y:S04]  /*0340*/  @!P0 LDG.E.64 R8, desc[UR12][R20.64+0x28] ;  /* 0x0000280c14088981 */ /* 0x000f68000c1e1b00 */
[----:B------:R-:W5:Y:S01]  /*0350*/  @!P0 LDG.E.64 R22, desc[UR12][R20.64+0x30] ;  /* 0x0000300c14168981 */ /* 0x000f62000c1e1b00 */
[----:B------:R-:W-:Y:S01]  /*0360*/  @!P0 MOV R0, 0x400 ;  /* 0x0000040000008802 */ /* 0x000fe20000000f00 */
[----:B------:R-:W-:Y:S01]  /*0370*/  UISETP.GE.U32.AND UP1, UPT, UR15, 0x4, UPT ;  /* 0x000000040f00788c */ /* 0x000fe2000bf26070 */
[----:B------:R-:W1:Y:S01]  /*0380*/  @!P0 S2R R7, SR_CgaCtaId ;  /* 0x0000000000078919 */ /* 0x000e620000008800 */
[----:B------:R-:W-:Y:S01]  /*0390*/  UIADD3 UR4, UPT, UPT, UR4, 0x1, URZ ;  /* 0x0000000104047890 */ /* 0x000fe2000fffe0ff */
[----:B------:R-:W-:-:S03]  /*03a0*/  UMOV UR5, URZ ;  /* 0x000000ff00057c82 */ /* 0x000fc60008000000 */
[----:B------:R-:W-:Y:S01]  /*03b0*/  UISETP.NE.AND UP0, UPT, UR4, UR7, UPT ;  /* 0x000000070400728c */ /* 0x000fe2000bf05270 */
[----:B-1----:R-:W-:-:S05]  /*03c0*/  @!P0 LEA R7, R7, R0, 0x18 ;  /* 0x0000000007078211 */ /* 0x002fca00078ec0ff */
[----:B------:R-:W-:-:S05]  /*03d0*/  @!P0 IMAD R7, R6, 0x38, R7 ;  /* 0x0000003806078824 */ /* 0x000fca00078e0207 */
[----:B--2---:R1:W-:Y:S04]  /*03e0*/  @!P0 STS.64 [R7], R2 ;  /* 0x0000000207008388 */ /* 0x0043e80000000a00 */
[----:B---3--:R1:W-:Y:S04]  /*03f0*/  @!P0 STS.64 [R7+0x8], R18 ;  /* 0x0000081207008388 */ /* 0x0083e80000000a00 */
[----:B----4-:R1:W-:Y:S04]  /*0400*/  @!P0 STS.64 [R7+0x10], R16 ;  /* 0x0000101007008388 */ /* 0x0103e80000000a00 */
[----:B-----5:R1:W-:Y:S04]  /*0410*/  @!P0 STS.64 [R7+0x18], R14 ;  /* 0x0000180e07008388 */ /* 0x0203e80000000a00 */
[----:B------:R1:W-:Y:S04]  /*0420*/  @!P0 STS.64 [R7+0x20], R12 ;  /* 0x0000200c07008388 */ /* 0x0003e80000000a00 */
[----:B------:R1:W-:Y:S04]  /*0430*/  @!P0 STS.64 [R7+0x28], R8 ;  /* 0x0000280807008388 */ /* 0x0003e80000000a00 */
[----:B------:R1:W-:Y:S01]  /*0440*/  @!P0 STS.64 [R7+0x30], R22 ;  /* 0x0000301607008388 */ /* 0x0003e20000000a00 */
[----:B------:R-:W-:Y:S06]  /*0450*/  BAR.SYNC.DEFER_BLOCKING 0x0 ;  /* 0x0000000000007b1d */ /* 0x000fec0000010000 */
[----:B------:R-:W-:Y:S05]  /*0460*/  BRA.U !UP1, `(.L_x_10) ;  /* 0x0000002109347547 */ /* 0x000fea000b800000 */
[----:B------:R-:W2:Y:S01]  /*0470*/  LDCU UR18, c[0x0][0x388] ;  /* 0x00007100ff1277ac */ /* 0x000ea20008000800 */
[----:B------:R-:W3:Y:S01]  /*0480*/  LDCU.64 UR16, c[0x0][0x390] ;  /* 0x00007200ff1077ac */ /* 0x000ee20008000a00 */
[----:B------:R-:W-:-:S05]  /*0490*/  UMOV UR5, URZ ;  /* 0x000000ff00057c82 */ /* 0x000fca0008000000 */
.L_x_51:
[----:B----4-:R-:W4:Y:S01]  /*04a0*/  S2UR UR11, SR_CgaCtaId ;  /* 0x00000000000b79c3 */ /* 0x010f220000008800 */
[----:B------:R-:W-:Y:S01]  /*04b0*/  UIADD3 UR8, UPT, UPT, UR9, UR5, URZ ;  /* 0x0000000509087290 */ /* 0x000fe2000fffe0ff */
[----:B--2---:R-:W-:Y:S01]  /*04c0*/  IMAD.U32 R0, RZ, RZ, UR18 ;  /* 0x00000012ff007e24 */ /* 0x004fe2000f8e00ff */
[----:B------:R-:W-:Y:S01]  /*04d0*/  UMOV UR10, 0x400 ;  /* 0x00000400000a7882 */ /* 0x000fe20000000000 */
[----:B------:R-:W-:Y:S03]  /*04e0*/  BSSY.RECONVERGENT B1, `(.L_x_11) ;  /* 0x0000081000017945 */ /* 0x000fe60003800200 */
[----:B------:R-:W-:-:S04]  /*04f0*/  ISETP.NE.AND P0, PT, R5, UR8, PT ;  /* 0x0000000805007c0c */ /* 0x000fc8000bf05270 */
[----:B------:R-:W-:Y:S01]  /*0500*/  ISETP.LE.U32.OR P0, PT, R0, UR8, !P0 ;  /* 0x0000000800007c0c */ /* 0x000fe2000c703470 */
[----:B----4-:R-:W-:-:S04]  /*0510*/  ULEA UR10, UR11, UR10, 0x18 ;  /* 0x0000000a0b0a7291 */ /* 0x010fc8000f8ec0ff */
[----:B------:R-:W-:Y:S02]  /*0520*/  UIMAD UR10, UR5, 0x38, UR10 ;  /* 0x00000038050a78a4 */ /* 0x000fe4000f8e020a */
[----:B------:R-:W-:-:S04]  /*0530*/  UIADD3 UR5, UPT, UPT, UR5, 0x4, URZ ;  /* 0x0000000405057890 */ /* 0x000fc8000fffe0ff */
[----:B------:R-:W-:Y:S02]  /*0540*/  UISETP.NE.AND UP1, UPT, UR5, UR6, UPT ;  /* 0x000000060500728c */ /* 0x000fe4000bf25270 */
[----:B-1-3--:R-:W-:Y:S09]  /*0550*/  @P0 BRA `(.L_x_12) ;  /* 0x0000000400e40947 */ /* 0x00aff20003800000 */
[----:B-1----:R-:W2:Y:S04]  /*0560*/  LDG.E.64 R2, desc[UR12][R10.64+0x8] ;  /* 0x0000080c0a027981 */ /* 0x002ea8000c1e1b00 */
[----:B------:R-:W4:Y:S01]  /*0570*/  LDG.E.64 R8, desc[UR12][R10.64] ;  /* 0x0000000c0a087981 */ /* 0x000f22000c1e1b00 */
[----:B------:R-:W-:Y:S03]  /*0580*/  BSSY.RECONVERGENT B2, `(.L_x_13) ;  /* 0x0000021000027945 */ /* 0x000fe60003800200 */
[----:B------:R-:W2:Y:S02]  /*0590*/  LDS.128 R16, [UR10] ;  /* 0x0000000aff107984 */ /* 0x000ea40008000c00 */
[----:B--2---:R-:W-:Y:S01]  /*05a0*/  DADD R2, R18, -R2 ;  /* 0x0000000012027229 */ /* 0x004fe20000000802 */
[----:B------:R-:W-:Y:S01]  /*05b0*/  IMAD.MOV.U32 R18, RZ, RZ, 0x0 ;  /* 0x00000000ff127424 */ /* 0x000fe200078e00ff */
[----:B----4-:R-:W-:Y:S01]  /*05c0*/  DADD R16, R16, -R8 ;  /* 0x0000000010107229 */ /* 0x010fe20000000808 */
[----:B------:R-:W-:-:S05]  /*05d0*/  IMAD.MOV.U32 R19, RZ, RZ, 0x3fd80000 ;  /* 0x3fd80000ff137424 */ /* 0x000fca00078e00ff */
[----:B------:R-:W-:-:S08]  /*05e0*/  DMUL R8, R2, R2 ;  /* 0x0000000202087228 */ /* 0x000fd00000000000 */
[----:B------:R-:W-:-:S08]  /*05f0*/  DFMA R8, R16, R16, R8 ;  /* 0x000000101008722b */ /* 0x000fd00000000008 */
[----:B------:R-:W-:-:S06]  /*0600*/  DADD R12, R8, 0.25 ;  /* 0x3fd00000080c7429 */ /* 0x000fcc0000000000 */
[----:B------:R-:W1:Y:S04]  /*0610*/  MUFU.RSQ64H R15, R13 ;  /* 0x0000000d000f7308 */ /* 0x000e680000001c00 */
[----:B------:R-:W-:-:S04]  /*0620*/  IADD3 R14, PT, PT, R13, -0x3500000, RZ ;  /* 0xfcb000000d0e7810 */ /* 0x000fc80007ffe0ff */
[----:B------:R-:W-:Y:S02]  /*0630*/  ISETP.GE.U32.AND P0, PT, R14, 0x7ca00000, PT ;  /* 0x7ca000000e00780c */ /* 0x000fe40003f06070 */
[----:B-1----:R-:W-:-:S08]  /*0640*/  DMUL R8, R14, R14 ;  /* 0x0000000e0e087228 */ /* 0x002fd00000000000 */
[----:B------:R-:W-:-:S08]  /*0650*/  DFMA R8, R12, -R8, 1 ;  /* 0x3ff000000c08742b */ /* 0x000fd00000000808 */
[----:B------:R-:W-:Y:S02]  /*0660*/  DFMA R18, R8, R18, 0.5 ;  /* 0x3fe000000812742b */ /* 0x000fe40000000012 */
[----:B------:R-:W-:-:S08]  /*0670*/  DMUL R8, R14, R8 ;  /* 0x000000080e087228 */ /* 0x000fd00000000000 */
[----:B------:R-:W-:-:S08]  /*0680*/  DFMA R8, R18, R8, R14 ;  /* 0x000000081208722b */ /* 0x000fd0000000000e */
[----:B------:R-:W-:Y:S02]  /*0690*/  DMUL R22, R12, R8 ;  /* 0x000000080c167228 */ /* 0x000fe40000000000 */
[----:B------:R-:W-:Y:S01]  /*06a0*/  VIADD R19, R9, 0xfff00000 ;  /* 0xfff0000009137836 */ /* 0x000fe20000000000 */
[----:B------:R-:W-:-:S05]  /*06b0*/  MOV R18, R8 ;  /* 0x0000000800127202 */ /* 0x000fca0000000f00 */
[----:B------:R-:W-:-:S08]  /*06c0*/  DFMA R24, R22, -R22, R12 ;  /* 0x800000161618722b */ /* 0x000fd0000000000c */
[----:B------:R-:W-:Y:S01]  /*06d0*/  DFMA R20, R24, R18, R22 ;  /* 0x000000121814722b */ /* 0x000fe20000000016 */
[----:B------:R-:W-:Y:S10]  /*06e0*/  @!P0 BRA `(.L_x_14) ;  /* 0x0000000000288947 */ /* 0x000ff40003800000 */
[----:B------:R-:W-:Y:S01]  /*06f0*/  IMAD.MOV.U32 R9, RZ, RZ, R8 ;  /* 0x000000ffff097224 */ /* 0x000fe200078e0008 */
[----:B------:R-:W-:Y:S01]  /*0700*/  MOV R8, R19 ;  /* 0x0000001300087202 */ /* 0x000fe20000000f00 */
[----:B------:R-:W-:Y:S01]  /*0710*/  IMAD.MOV.U32 R20, RZ, RZ, R12 ;  /* 0x000000ffff147224 */ /* 0x000fe200078e000c */
[----:B------:R-:W-:Y:S01]  /*0720*/  MOV R0, 0x790 ;  /* 0x0000079000007802 */ /* 0x000fe20000000f00 */
[----:B------:R-:W-:Y:S01]  /*0730*/  IMAD.MOV.U32 R15, RZ, RZ, R13 ;  /* 0x000000ffff0f7224 */ /* 0x000fe200078e000d */
[----:B------:R-:W-:Y:S01]  /*0740*/  MOV R13, R24 ;  /* 0x00000018000d7202 */ /* 0x000fe20000000f00 */
[----:B------:R-:W-:Y:S02]  /*0750*/  IMAD.MOV.U32 R12, RZ, RZ, R25 ;  /* 0x000000ffff0c7224 */ /* 0x000fe400078e0019 */
[----:B------:R-:W-:Y:S02]  /*0760*/  IMAD.MOV.U32 R7, RZ, RZ, R22 ;  /* 0x000000ffff077224 */ /* 0x000fe400078e0016 */
[----:B------:R-:W-:-:S07]  /*0770*/  IMAD.MOV.U32 R4, RZ, RZ, R23 ;  /* 0x000000ffff047224 */ /* 0x000fce00078e0017 */
[----:B0--3--:R-:W-:Y:S05]  /*0780*/  CALL.REL.NOINC `($__internal_2_$__cuda_sm20_dsqrt_rn_f64_mediumpath_v1) ;  /* 0x0000003c00547944 */ /* 0x009fea0003c00000 */
.L_x_14:
[----:B---3--:R-:W-:Y:S05]  /*0790*/  BSYNC.RECONVERGENT B2 ;  /* 0x0000000000027941 */ /* 0x008fea0003800200 */
.L_x_13:
[----:B------:R-:W2:Y:S01]  /*07a0*/  LDG.E.64 R14, desc[UR12][R10.64+0x30] ;  /* 0x0000300c0a0e7981 */ /* 0x000ea2000c1e1b00 */
[----:B------:R-:W-:Y:S01]  /*07b0*/  DFMA R12, R20, R20, 0.25 ;  /* 0x3fd00000140c742b */ /* 0x000fe20000000014 */
[----:B------:R-:W-:Y:S01]  /*07c0*/  IMAD.MOV.U32 R18, RZ, RZ, 0x1 ;  /* 0x00000001ff127424 */ /* 0x000fe200078e00ff */
[----:B------:R-:W-:Y:S01]  /*07d0*/  BSSY.RECONVERGENT B2, `(.L_x_15) ;  /* 0x0000019000027945 */ /* 0x000fe20003800200 */
[----:B------:R-:W1:Y:S03]  /*07e0*/  LDS.64 R8, [UR10+0x30] ;  /* 0x0000300aff087984 */ /* 0x000e660008000a00 */
[----:B------:R-:W3:Y:S02]  /*07f0*/  MUFU.RCP64H R19, R13 ;  /* 0x0000000d00137308 */ /* 0x000ee40000001800 */
[----:B---3--:R-:W-:-:S08]  /*0800*/  DFMA R22, -R12, R18, 1 ;  /* 0x3ff000000c16742b */ /* 0x008fd00000000112 */
[----:B------:R-:W-:-:S08]  /*0810*/  DFMA R22, R22, R22, R22 ;  /* 0x000000161616722b */ /* 0x000fd00000000016 */
[----:B------:R-:W-:-:S08]  /*0820*/  DFMA R22, R18, R22, R18 ;  /* 0x000000161216722b */ /* 0x000fd00000000012 */
[----:B------:R-:W-:-:S08]  /*0830*/  DFMA R18, -R12, R22, 1 ;  /* 0x3ff000000c12742b */ /* 0x000fd00000000116 */
[----:B------:R-:W-:Y:S02]  /*0840*/  DFMA R18, R22, R18, R22 ;  /* 0x000000121612722b */ /* 0x000fe40000000016 */
[----:B--2---:R-:W-:-:S08]  /*0850*/  DMUL R14, R14, UR16 ;  /* 0x000000100e0e7c28 */ /* 0x004fd00008000000 */
[----:B-1----:R-:W-:-:S08]  /*0860*/  DMUL R8, R14, R8 ;  /* 0x000000080e087228 */ /* 0x002fd00000000000 */
[----:B------:R-:W-:Y:S02]  /*0870*/  DMUL R14, R8, R18 ;  /* 0x00000012080e7228 */ /* 0x000fe40000000000 */
[----:B------:R-:W-:-:S06]  /*0880*/  FSETP.GEU.AND P1, PT, |R9|, 6.5827683646048100446e-37, PT ;  /* 0x036000000900780b */ /* 0x000fcc0003f2e200 */
[----:B------:R-:W-:-:S08]  /*0890*/  DFMA R22, -R12, R14, R8 ;  /* 0x0000000e0c16722b */ /* 0x000fd00000000108 */
[----:B------:R-:W-:-:S10]  /*08a0*/  DFMA R18, R18, R22, R14 ;  /* 0x000000161212722b */ /* 0x000fd4000000000e */
[----:B------:R-:W-:-:S05]  /*08b0*/  FFMA R0, RZ, R13, R19 ;  /* 0x0000000dff007223 */ /* 0x000fca0000000013 */
[----:B------:R-:W-:-:S13]  /*08c0*/  FSETP.GT.AND P0, PT, |R0|, 1.469367938527859385e-39, PT ;  /* 0x001000000000780b */ /* 0x000fda0003f04200 */
[----:B------:R-:W-:Y:S05]  /*08d0*/  @P0 BRA P1, `(.L_x_16) ;  /* 0x0000000000200947 */ /* 0x000fea0000800000 */
[----:B------:R-:W-:Y:S01]  /*08e0*/  IMAD.MOV.U32 R4, RZ, RZ, R8 ;  /* 0x000000ffff047224 */ /* 0x000fe200078e0008 */
[----:B------:R-:W-:Y:S01]  /*08f0*/  MOV R7, 0x940 ;  /* 0x0000094000077802 */ /* 0x000fe20000000f00 */
[----:B------:R-:W-:Y:S01]  /*0900*/  IMAD.MOV.U32 R0, RZ, RZ, R9 ;  /* 0x000000ffff007224 */ /* 0x000fe200078e0009 */
[----:B------:R-:W-:Y:S01]  /*0910*/  MOV R9, R12 ;  /* 0x0000000c00097202 */ /* 0x000fe20000000f00 */
[----:B------:R-:W-:-:S07]  /*0920*/  IMAD.MOV.U32 R8, RZ, RZ, R13 ;  /* 0x000000ffff087224 */ /* 0x000fce00078e000d */
[----:B0-----:R-:W-:Y:S05]  /*0930*/  CALL.REL.NOINC `($__internal_1_$__cuda_sm20_div_rn_f64_full) ;  /* 0x0000003400507944 */ /* 0x001fea0003c00000 */
[----:B------:R-:W-:Y:S02]  /*0940*/  IMAD.MOV.U32 R18, RZ, RZ, R4 ;  /* 0x000000ffff127224 */ /* 0x000fe400078e0004 */
[----:B------:R-:W-:-:S07]  /*0950*/  IMAD.MOV.U32 R19, RZ, RZ, R0 ;  /* 0x000000ffff137224 */ /* 0x000fce00078e0000 */
.L_x_16:
[----:B------:R-:W-:Y:S05]  /*0960*/  BSYNC.RECONVERGENT B2 ;  /* 0x0000000000027941 */ /* 0x000fea0003800200 */
.L_x_15:
[----:B------:R-:W1:Y:S01]  /*0970*/  MUFU.RCP64H R9, R21 ;  /* 0x0000001500097308 */ /* 0x000e620000001800 */
[----:B------:R-:W-:Y:S01]  /*0980*/  MOV R8, 0x1 ;  /* 0x0000000100087802 */ /* 0x000fe20000000f00 */
[----:B------:R-:W-:Y:S01]  /*0990*/  DMUL R16, R16, R18 ;  /* 0x0000001210107228 */ /* 0x000fe20000000000 */
[----:B------:R-:W-:Y:S09]  /*09a0*/  BSSY.RECONVERGENT B2, `(.L_x_17) ;  /* 0x0000015000027945 */ /* 0x000ff20003800200 */
[----:B------:R-:W-:Y:S01]  /*09b0*/  FSETP.GEU.AND P1, PT, |R17|, 6.5827683646048100446e-37, PT ;  /* 0x036000001100780b */ /* 0x000fe20003f2e200 */
[----:B-1----:R-:W-:-:S08]  /*09c0*/  DFMA R12, R8, -R20, 1 ;  /* 0x3ff00000080c742b */ /* 0x002fd00000000814 */
[----:B------:R-:W-:-:S08]  /*09d0*/  DFMA R12, R12, R12, R12 ;  /* 0x0000000c0c0c722b */ /* 0x000fd0000000000c */
[----:B------:R-:W-:-:S08]  /*09e0*/  DFMA R12, R8, R12, R8 ;  /* 0x0000000c080c722b */ /* 0x000fd00000000008 */
[----:B------:R-:W-:-:S08]  /*09f0*/  DFMA R8, R12, -R20, 1 ;  /* 0x3ff000000c08742b */ /* 0x000fd00000000814 */
[----:B------:R-:W-:-:S08]  /*0a00*/  DFMA R8, R12, R8, R12 ;  /* 0x000000080c08722b */ /* 0x000fd0000000000c */
[----:B------:R-:W-:-:S08]  /*0a10*/  DMUL R12, R16, R8 ;  /* 0x00000008100c7228 */ /* 0x000fd00000000000 */
[----:B------:R-:W-:-:S08]  /*0a20*/  DFMA R14, R12, -R20, R16 ;  /* 0x800000140c0e722b */ /* 0x000fd00000000010 */
[----:B------:R-:W-:-:S10]  /*0a30*/  DFMA R8, R8, R14, R12 ;  /* 0x0000000e0808722b */ /* 0x000fd4000000000c */
[----:B------:R-:W-:-:S05]  /*0a40*/  FFMA R0, RZ, R21, R9 ;  /* 0x00000015ff007223 */ /* 0x000fca0000000009 */
[----:B------:R-:W-:-:S13]  /*0a50*/  FSETP.GT.AND P0, PT, |R0|, 1.469367938527859385e-39, PT ;  /* 0x001000000000780b */ /* 0x000fda0003f04200 */
[----:B------:R-:W-:Y:S05]  /*0a60*/  @P0 BRA P1, `(.L_x_18) ;  /* 0x0000000000200947 */ /* 0x000fea0000800000 */
[----:B------:R-:W-:Y:S01]  /*0a70*/  IMAD.MOV.U32 R4, RZ, RZ, R16 ;  /* 0x000000ffff047224 */ /* 0x000fe200078e0010 */
[----:B------:R-:W-:Y:S01]  /*0a80*/  MOV R8, R21 ;  /* 0x0000001500087202 */ /* 0x000fe20000000f00 */
[----:B------:R-:W-:Y:S01]  /*0a90*/  IMAD.MOV.U32 R0, RZ, RZ, R17 ;  /* 0x000000ffff007224 */ /* 0x000fe200078e0011 */
[----:B------:R-:W-:Y:S01]  /*0aa0*/  MOV R7, 0xad0 ;  /* 0x00000ad000077802 */ /* 0x000fe20000000f00 */
[----:B------:R-:W-:-:S07]  /*0ab0*/  IMAD.MOV.U32 R9, RZ, RZ, R20 ;  /* 0x000000ffff097224 */ /* 0x000fce00078e0014 */
[----:B0-----:R-:W-:Y:S05]  /*0ac0*/  CALL.REL.NOINC `($__internal_1_$__cuda_sm20_div_rn_f64_full) ;  /* 0x0000003000ec7944 */ /* 0x001fea0003c00000 */
[----:B------:R-:W-:Y:S02]  /*0ad0*/  IMAD.MOV.U32 R8, RZ, RZ, R4 ;  /* 0x000000ffff087224 */ /* 0x000fe400078e0004 */
[----:B------:R-:W-:-:S07]  /*0ae0*/  IMAD.MOV.U32 R9, RZ, RZ, R0 ;  /* 0x000000ffff097224 */ /* 0x000fce00078e0000 */
.L_x_18:
[----:B------:R-:W-:Y:S05]  /*0af0*/  BSYNC.RECONVERGENT B2 ;  /* 0x0000000000027941 */ /* 0x000fea0003800200 */
.L_x_17:
[----:B------:R-:W2:Y:S01]  /*0b00*/  LDG.E.64 R12, desc[UR12][R10.64+0x10] ;  /* 0x0000100c0a0c7981 */ /* 0x000ea2000c1e1b00 */
[----:B------:R-:W1:Y:S01]  /*0b10*/  MUFU.RCP64H R15, R21 ;  /* 0x00000015000f7308 */ /* 0x000e620000001800 */
[----:B------:R-:W-:Y:S01]  /*0b20*/  IMAD.MOV.U32 R14, RZ, RZ, 0x1 ;  /* 0x00000001ff0e7424 */ /* 0x000fe200078e00ff */
        /* <DEDUP_REMOVED lines=12> */
[----:B------:R-:W-:Y:S01]  /*0bf0*/  FSETP.GT.AND P0, PT, |R0|, 1.469367938527859385e-39, PT ;  /* 0x001000000000780b */ /* 0x000fe20003f04200 */
[----:B--2---:R-:W-:-:S07]  /*0c00*/  DADD R12, R12, R8 ;  /* 0x000000000c0c7229 */ /* 0x004fce0000000008 */
[----:B------:R1:W-:Y:S05]  /*0c10*/  STG.E.64 desc[UR12][R10.64+0x10], R12 ;  /* 0x0000100c0a007986 */ /* 0x0003ea000c101b0c */
[----:B------:R-:W-:Y:S05]  /*0c20*/  @P0 BRA P1, `(.L_x_20) ;  /* 0x0000000000200947 */ /* 0x000fea0000800000 */
[----:B------:R-:W-:Y:S01]  /*0c30*/  MOV R4, R18 ;  /* 0x0000001200047202 */ /* 0x000fe20000000f00 */
[----:B------:R-:W-:Y:S01]  /*0c40*/  IMAD.MOV.U32 R0, RZ, RZ, R19 ;  /* 0x000000ffff007224 */ /* 0x000fe200078e0013 */
[----:B------:R-:W-:Y:S01]  /*0c50*/  MOV R7, 0xc90 ;  /* 0x00000c9000077802 */ /* 0x000fe20000000f00 */
[----:B------:R-:W-:Y:S02]  /*0c60*/  IMAD.MOV.U32 R9, RZ, RZ, R20 ;  /* 0x000000ffff097224 */ /* 0x000fe400078e0014 */
[----:B------:R-:W-:-:S07]  /*0c70*/  IMAD.MOV.U32 R8, RZ, RZ, R21 ;  /* 0x000000ffff087224 */ /* 0x000fce00078e0015 */
[----:B01----:R-:W-:Y:S05]  /*0c80*/  CALL.REL.NOINC `($__internal_1_$__cuda_sm20_div_rn_f64_full) ;  /* 0x00000030007c7944 */ /* 0x003fea0003c00000 */
[----:B------:R-:W-:Y:S01]  /*0c90*/  MOV R2, R4 ;  /* 0x0000000400027202 */ /* 0x000fe20000000f00 */
[----:B------:R-:W-:-:S07]  /*0ca0*/  IMAD.MOV.U32 R3, RZ, RZ, R0 ;  /* 0x000000ffff037224 */ /* 0x000fce00078e0000 */
.L_x_20:
[----:B------:R-:W-:Y:S05]  /*0cb0*/  BSYNC.RECONVERGENT B2 ;  /* 0x0000000000027941 */ /* 0x000fea0003800200 */
.L_x_19:
[----:B------:R-:W2:Y:S02]  /*0cc0*/  LDG.E.64 R8, desc[UR12][R10.64+0x18] ;  /* 0x0000180c0a087981 */ /* 0x000ea4000c1e1b00 */
[----:B--2---:R-:W-:-:S07]  /*0cd0*/  DADD R8, R8, R2 ;  /* 0x0000000008087229 */ /* 0x004fce0000000002 */
[----:B------:R2:W-:Y:S04]  /*0ce0*/  STG.E.64 desc[UR12][R10.64+0x18], R8 ;  /* 0x000018080a007986 */ /* 0x0005e8000c101b0c */
.L_x_12:
[----:B---3--:R-:W-:Y:S05]  /*0cf0*/  BSYNC.RECONVERGENT B1 ;  /* 0x0000000000017941 */ /* 0x008fea0003800200 */
.L_x_11:
[----:B------:R-:W-:Y:S01]  /*0d00*/  UIADD3 UR11, UPT, UPT, UR8, 0x1, URZ ;  /* 0x00000001080b7890 */ /* 0x000fe2000fffe0ff */
[----:B------:R-:W-:Y:S01]  /*0d10*/  IMAD.U32 R0, RZ, RZ, UR18 ;  /* 0x00000012ff007e24 */ /* 0x000fe2000f8e00ff */
[----:B------:R-:W-:Y:S04]  /*0d20*/  BSSY.RECONVERGENT B1, `(.L_x_21) ;  /* 0x000007e000017945 */ /* 0x000fe80003800200 */
[----:B------:R-:W-:-:S04]  /*0d30*/  ISETP.NE.AND P0, PT, R5, UR11, PT ;  /* 0x0000000b05007c0c */ /* 0x000fc8000bf05270 */
[----:B------:R-:W-:-:S13]  /*0d40*/  ISETP.LE.U32.OR P0, PT, R0, UR11, !P0 ;  /* 0x0000000b00007c0c */ /* 0x000fda000c703470 */
[----:B------:R-:W-:Y:S05]  /*0d50*/  @P0 BRA `(.L_x_22) ;  /* 0x0000000400e80947 */ /* 0x000fea0003800000 */
[----:B-1----:R-:W3:Y:S04]  /*0d60*/  LDG.E.64 R12, desc[UR12][R10.64+0x8] ;  /* 0x0000080c0a0c7981 */ /* 0x002ee8000c1e1b00 */
[----:B--2---:R-:W2:Y:S01]  /*0d70*/  LDG.E.64 R8, desc[UR12][R10.64] ;  /* 0x0000000c0a087981 */ /* 0x004ea2000c1e1b00 */
[----:B------:R-:W-:Y:S01]  /*0d80*/  MOV R18, 0x0 ;  /* 0x0000000000127802 */ /* 0x000fe20000000f00 */
[----:B------:R-:W-:Y:S01]  /*0d90*/  IMAD.MOV.U32 R19, RZ, RZ, 0x3fd80000 ;  /* 0x3fd80000ff137424 */ /* 0x000fe200078e00ff */
[----:B------:R-:W-:Y:S01]  /*0da0*/  BSSY.RECONVERGENT B2, `(.L_x_23) ;  /* 0x0000020000027945 */ /* 0x000fe20003800200 */
[----:B------:R-:W3:Y:S04]  /*0db0*/  LDS.64 R2, [UR10+0x40] ;  /* 0x0000400aff027984 */ /* 0x000ee80008000a00 */
[----:B------:R-:W2:Y:S01]  /*0dc0*/  LDS.64 R16, [UR10+0x38] ;  /* 0x0000380aff107984 */ /* 0x000ea20008000a00 */
[----:B---3--:R-:W-:-:S02]  /*0dd0*/  DADD R2, R2, -R12 ;  /* 0x0000000002027229 */ /* 0x008fc4000000080c */
[----:B--2---:R-:W-:-:S06]  /*0de0*/  DADD R16, R16, -R8 ;  /* 0x0000000010107229 */ /* 0x004fcc0000000808 */
[----:B------:R-:W-:-:S08]  /*0df0*/  DMUL R8, R2, R2 ;  /* 0x0000000202087228 */ /* 0x000fd00000000000 */
[----:B------:R-:W-:-:S08]  /*0e00*/  DFMA R8, R16, R16, R8 ;  /* 0x000000101008722b */ /* 0x000fd00000000008 */
[----:B------:R-:W-:-:S06]  /*0e10*/  DADD R12, R8, 0.25 ;  /* 0x3fd00000080c7429 */ /* 0x000fcc0000000000 */
[----:B------:R-:W1:Y:S04]  /*0e20*/  MUFU.RSQ64H R15, R13 ;  /* 0x0000000d000f7308 */ /* 0x000e680000001c00 */
[----:B------:R-:W-:-:S05]  /*0e30*/  VIADD R14, R13, 0xfcb00000 ;  /* 0xfcb000000d0e7836 */ /* 0x000fca0000000000 */
[----:B------:R-:W-:Y:S01]  /*0e40*/  ISETP.GE.U32.AND P0, PT, R14, 0x7ca00000, PT ;  /* 0x7ca000000e00780c */ /* 0x000fe20003f06070 */
[----:B-1----:R-:W-:-:S08]  /*0e50*/  DMUL R8, R14, R14 ;  /* 0x0000000e0e087228 */ /* 0x002fd00000000000 */
[----:B------:R-:W-:-:S08]  /*0e60*/  DFMA R8, R12, -R8, 1 ;  /* 0x3ff000000c08742b */ /* 0x000fd00000000808 */
[----:B------:R-:W-:Y:S02]  /*0e70*/  DFMA R18, R8, R18, 0.5 ;  /* 0x3fe000000812742b */ /* 0x000fe40000000012 */
[----:B------:R-:W-:-:S08]  /*0e80*/  DMUL R8, R14, R8 ;  /* 0x000000080e087228 */ /* 0x000fd00000000000 */
[----:B------:R-:W-:-:S08]  /*0e90*/  DFMA R8, R18, R8, R14 ;  /* 0x000000081208722b */ /* 0x000fd0000000000e */
[----:B------:R-:W-:Y:S02]  /*0ea0*/  DMUL R22, R12, R8 ;  /* 0x000000080c167228 */ /* 0x000fe40000000000 */
[----:B------:R-:W-:Y:S02]  /*0eb0*/  VIADD R19, R9, 0xfff00000 ;  /* 0xfff0000009137836 */ /* 0x000fe40000000000 */
[----:B------:R-:W-:-:S04]  /*0ec0*/  IMAD.MOV.U32 R18, RZ, RZ, R8 ;  /* 0x000000ffff127224 */ /* 0x000fc800078e0008 */
[----:B------:R-:W-:-:S08]  /*0ed0*/  DFMA R24, R22, -R22, R12 ;  /* 0x800000161618722b */ /* 0x000fd0000000000c */
[----:B------:R-:W-:Y:S01]  /*0ee0*/  DFMA R20, R24, R18, R22 ;  /* 0x000000121814722b */ /* 0x000fe20000000016 */
[----:B------:R-:W-:Y:S10]  /*0ef0*/  @!P0 BRA `(.L_x_24) ;  /* 0x0000000000288947 */ /* 0x000ff40003800000 */
[----:B------:R-:W-:Y:S01]  /*0f00*/  MOV R9, R8 ;  /* 0x0000000800097202 */ /* 0x000fe20000000f00 */
[----:B------:R-:W-:Y:S01]  /*0f10*/  IMAD.MOV.U32 R20, RZ, RZ, R12 ;  /* 0x000000ffff147224 */ /* 0x000fe200078e000c */
[----:B------:R-:W-:Y:S01]  /*0f20*/  MOV R12, R25 ;  /* 0x00000019000c7202 */ /* 0x000fe20000000f00 */
[----:B------:R-:W-:Y:S01]  /*0f30*/  IMAD.MOV.U32 R15, RZ, RZ, R13 ;  /* 0x000000ffff0f7224 */ /* 0x000fe200078e000d */
[----:B------:R-:W-:Y:S01]  /*0f40*/  MOV R0, 0xfa0 ;  /* 0x00000fa000007802 */ /* 0x000fe20000000f00 */
[----:B------:R-:W-:Y:S02]  /*0f50*/  IMAD.MOV.U32 R13, RZ, RZ, R24 ;  /* 0x000000ffff0d7224 */ /* 0x000fe400078e0018 */
[----:B------:R-:W-:Y:S02]  /*0f60*/  IMAD.MOV.U32 R7, RZ, RZ, R22 ;  /* 0x000000ffff077224 */ /* 0x000fe400078e0016 */
[----:B------:R-:W-:Y:S02]  /*0f70*/  IMAD.MOV.U32 R4, RZ, RZ, R23 ;  /* 0x000000ffff047224 */ /* 0x000fe400078e0017 */
[----:B------:R-:W-:-:S07]  /*0f80*/  IMAD.MOV.U32 R8, RZ, RZ, R19 ;  /* 0x000000ffff087224 */ /* 0x000fce00078e0013 */
[----:B0-----:R-:W-:Y:S05]  /*0f90*/  CALL.REL.NOINC `($__internal_2_$__cuda_sm20_dsqrt_rn_f64_mediumpath_v1) ;  /* 0x0000003400507944 */ /* 0x001fea0003c00000 */
.L_x_24:
[----:B------:R-:W-:Y:S05]  /*0fa0*/  BSYNC.RECONVERGENT B2 ;  /* 0x0000000000027941 */ /* 0x000fea0003800200 */
.L_x_23:
[----:B------:R-:W2:Y:S01]  /*0fb0*/  LDG.E.64 R14, desc[UR12][R10.64+0x30] ;  /* 0x0000300c0a0e7981 */ /* 0x000ea2000c1e1b00 */
[----:B------:R-:W-:Y:S01]  /*0fc0*/  DFMA R12, R20, R20, 0.25 ;  /* 0x3fd00000140c742b */ /* 0x000fe20000000014 */
[----:B------:R-:W-:Y:S01]  /*0fd0*/  MOV R18, 0x1 ;  /* 0x0000000100127802 */ /* 0x000fe20000000f00 */
        /* <DEDUP_REMOVED lines=25> */
.L_x_26:
[----:B------:R-:W-:Y:S05]  /*1170*/  BSYNC.RECONVERGENT B2 ;  /* 0x0000000000027941 */ /* 0x000fea0003800200 */
.L_x_25:
        /* <DEDUP_REMOVED lines=16> */
[----:B------:R-:W-:Y:S01]  /*1280*/  MOV R4, R16 ;  /* 0x0000001000047202 */ /* 0x000fe20000000f00 */
[----:B------:R-:W-:Y:S01]  /*1290*/  IMAD.MOV.U32 R0, RZ, RZ, R17 ;  /* 0x000000ffff007224 */ /* 0x000fe200078e0011 */
[----:B------:R-:W-:Y:S01]  /*12a0*/  MOV R7, 0x12e0 ;  /* 0x000012e000077802 */ /* 0x000fe20000000f00 */
[----:B------:R-:W-:Y:S02]  /*12b0*/  IMAD.MOV.U32 R9, RZ, RZ, R20 ;  /* 0x000000ffff097224 */ /* 0x000fe400078e0014 */
[----:B------:R-:W-:-:S07]  /*12c0*/  IMAD.MOV.U32 R8, RZ, RZ, R21 ;  /* 0x000000ffff087224 */ /* 0x000fce00078e0015 */
[----:B0-----:R-:W-:Y:S05]  /*12d0*/  CALL.REL.NOINC `($__internal_1_$__cuda_sm20_div_rn_f64_full) ;  /* 0x0000002800e87944 */ /* 0x001fea0003c00000 */
[----:B------:R-:W-:Y:S01]  /*12e0*/  MOV R8, R4 ;  /* 0x0000000400087202 */ /* 0x000fe20000000f00 */
[----:B------:R-:W-:-:S07]  /*12f0*/  IMAD.MOV.U32 R9, RZ, RZ, R0 ;  /* 0x000000ffff097224 */ /* 0x000fce00078e0000 */
.L_x_28:
[----:B------:R-:W-:Y:S05]  /*1300*/  BSYNC.RECONVERGENT B2 ;  /* 0x0000000000027941 */ /* 0x000fea0003800200 */
.L_x_27:
        /* <DEDUP_REMOVED lines=19> */
[----:B------:R-:W-:Y:S01]  /*1440*/  IMAD.MOV.U32 R4, RZ, RZ, R18 ;  /* 0x000000ffff047224 */ /* 0x000fe200078e0012 */
[----:B------:R-:W-:Y:S01]  /*1450*/  MOV R0, R19 ;  /* 0x0000001300007202 */ /* 0x000fe20000000f00 */
[----:B------:R-:W-:Y:S01]  /*1460*/  IMAD.MOV.U32 R9, RZ, RZ, R20 ;  /* 0x000000ffff097224 */ /* 0x000fe200078e0014 */
[----:B------:R-:W-:Y:S01]  /*1470*/  MOV R7, 0x14a0 ;  /* 0x000014a000077802 */ /* 0x000fe20000000f00 */
[----:B------:R-:W-:-:S07]  /*1480*/  IMAD.MOV.U32 R8, RZ, RZ, R21 ;  /* 0x000000ffff087224 */ /* 0x000fce00078e0015 */
[----:B01----:R-:W-:Y:S05]  /*1490*/  CALL.REL.NOINC `($__internal_1_$__cuda_sm20_div_rn_f64_full) ;  /* 0x0000002800787944 */ /* 0x003fea0003c00000 */
[----:B------:R-:W-:Y:S01]  /*14a0*/  IMAD.MOV.U32 R2, RZ, RZ, R4 ;  /* 0x000000ffff027224 */ /* 0x000fe200078e0004 */
[----:B------:R-:W-:-:S07]  /*14b0*/  MOV R3, R0 ;  /* 0x0000000000037202 */ /* 0x000fce0000000f00 */
.L_x_30:
[----:B------:R-:W-:Y:S05]  /*14c0*/  BSYNC.RECONVERGENT B2 ;  /* 0x0000000000027941 */ /* 0x000fea0003800200 */
.L_x_29:
[----:B------:R-:W2:Y:S02]  /*14d0*/  LDG.E.64 R8, desc[UR12][R10.64+0x18] ;  /* 0x0000180c0a087981 */ /* 0x000ea4000c1e1b00 */
[----:B--2---:R-:W-:-:S07]  /*14e0*/  DADD R8, R8, R2 ;  /* 0x0000000008087229 */ /* 0x004fce0000000002 */
[----:B------:R3:W-:Y:S04]  /*14f0*/  STG.E.64 desc[UR12][R10.64+0x18], R8 ;  /* 0x000018080a007986 */ /* 0x0007e8000c101b0c */
.L_x_22:
[----:B------:R-:W-:Y:S05]  /*1500*/  BSYNC.RECONVERGENT B1 ;  /* 0x0000000000017941 */ /* 0x000fea0003800200 */
.L_x_21:
[----:B------:R-:W-:Y:S01]  /*1510*/  UIADD3 UR11, UPT, UPT, UR8, 0x2, URZ ;  /* 0x00000002080b7890 */ /* 0x000fe2000fffe0ff */
[----:B------:R-:W-:Y:S01]  /*1520*/  IMAD.U32 R0, RZ, RZ, UR18 ;  /* 0x00000012ff007e24 */ /* 0x000fe2000f8e00ff */
[----:B------:R-:W-:Y:S04]  /*1530*/  BSSY.RECONVERGENT B1, `(.L_x_31) ;  /* 0x000007d000017945 */ /* 0x000fe80003800200 */
[----:B------:R-:W-:-:S04]  /*1540*/  ISETP.NE.AND P0, PT, R5, UR11, PT ;  /* 0x0000000b05007c0c */ /* 0x000fc8000bf05270 */
[----:B------:R-:W-:-:S13]  /*1550*/  ISETP.LE.U32.OR P0, PT, R0, UR11, !P0 ;  /* 0x0000000b00007c0c */ /* 0x000fda000c703470 */
[----:B------:R-:W-:Y:S05]  /*1560*/  @P0 BRA `(.L_x_32) ;  /* 0x0000000400e40947 */ /* 0x000fea0003800000 */
[----:B-1----:R-:W4:Y:S04]  /*1570*/  LDG.E.64 R2, desc[UR12][R10.64+0x8] ;  /* 0x0000080c0a027981 */ /* 0x002f28000c1e1b00 */
[----:B--23--:R-:W2:Y:S01]  /*1580*/  LDG.E.64 R8, desc[UR12][R10.64] ;  /* 0x0000000c0a087981 */ /* 0x00cea2000c1e1b00 */
[----:B------:R-:W-:Y:S03]  /*1590*/  BSSY.RECONVERGENT B2, `(.L_x_33) ;  /* 0x0000021000027945 */ /* 0x000fe60003800200 */
[----:B------:R-:W4:Y:S02]  /*15a0*/  LDS.128 R16, [UR10+0x70] ;  /* 0x0000700aff107984 */ /* 0x000f240008000c00 */
[----:B----4-:R-:W-:Y:S01]  /*15b0*/  DADD R2, R18, -R2 ;  /* 0x0000000012027229 */ /* 0x010fe20000000802 */
[----:B------:R-:W-:Y:S01]  /*15c0*/  IMAD.MOV.U32 R18, RZ, RZ, 0x0 ;  /* 0x00000000ff127424 */ /* 0x000fe200078e00ff */
[----:B------:R-:W-:Y:S01]  /*15d0*/  MOV R19, 0x3fd80000 ;  /* 0x3fd8000000137802 */ /* 0x000fe20000000f00 */
[----:B--2---:R-:W-:-:S05]  /*15e0*/  DADD R16, R16, -R8 ;  /* 0x0000000010107229 */ /* 0x004fca0000000808 */
        /* <DEDUP_REMOVED lines=17> */
[----:B------:R-:W-:Y:S01]  /*1700*/  IMAD.MOV.U32 R9, RZ, RZ, R8 ;  /* 0x000000ffff097224 */ /* 0x000fe200078e0008 */
[----:B------:R-:W-:Y:S01]  /*1710*/  MOV R20, R12 ;  /* 0x0000000c00147202 */ /* 0x000fe20000000f00 */
[----:B------:R-:W-:Y:S01]  /*1720*/  IMAD.MOV.U32 R15, RZ, RZ, R13 ;  /* 0x000000ffff0f7224 */ /* 0x000fe200078e000d */
[----:B------:R-:W-:Y:S01]  /*1730*/  MOV R7, R22 ;  /* 0x0000001600077202 */ /* 0x000fe20000000f00 */
[----:B------:R-:W-:Y:S01]  /*1740*/  IMAD.MOV.U32 R13, RZ, RZ, R24 ;  /* 0x000000ffff0d7224 */ /* 0x000fe200078e0018 */
[----:B------:R-:W-:Y:S01]  /*1750*/  MOV R0, 0x17a0 ;  /* 0x000017a000007802 */ /* 0x000fe20000000f00 */
[----:B------:R-:W-:Y:S02]  /*1760*/  IMAD.MOV.U32 R12, RZ, RZ, R25 ;  /* 0x000000ffff0c7224 */ /* 0x000fe400078e0019 */
[----:B------:R-:W-:Y:S02]  /*1770*/  IMAD.MOV.U32 R4, RZ, RZ, R23 ;  /* 0x000000ffff047224 */ /* 0x000fe400078e0017 */
[----:B------:R-:W-:-:S07]  /*1780*/  IMAD.MOV.U32 R8, RZ, RZ, R19 ;  /* 0x000000ffff087224 */ /* 0x000fce00078e0013 */
[----:B0-----:R-:W-:Y:S05]  /*1790*/  CALL.REL.NOINC `($__internal_2_$__cuda_sm20_dsqrt_rn_f64_mediumpath_v1) ;  /* 0x0000002c00507944 */ /* 0x001fea0003c00000 */
.L_x_34:
[----:B------:R-:W-:Y:S05]  /*17a0*/  BSYNC.RECONVERGENT B2 ;  /* 0x0000000000027941 */ /* 0x000fea0003800200 */
.L_x_33:
        /* <DEDUP_REMOVED lines=28> */
.L_x_36:
[----:B------:R-:W-:Y:S05]  /*1970*/  BSYNC.RECONVERGENT B2 ;  /* 0x0000000000027941 */ /* 0x000fea0003800200 */
.L_x_35:
        /* <DEDUP_REMOVED lines=22> */
[----:B------:R-:W-:Y:S01]  /*1ae0*/  IMAD.MOV.U32 R8, RZ, RZ, R4 ;  /* 0x000000ffff087224 */ /* 0x000fe200078e0004 */
[----:B------:R-:W-:-:S07]  /*1af0*/  MOV R9, R0 ;  /* 0x0000000000097202 */ /* 0x000fce0000000f00 */
.L_x_38:
[----:B------:R-:W-:Y:S05]  /*1b00*/  BSYNC.RECONVERGENT B2 ;  /* 0x0000000000027941 */ /* 0x000fea0003800200 */
.L_x_37:
        /* <DEDUP_REMOVED lines=25> */
[----:B------:R-:W-:Y:S02]  /*1ca0*/  IMAD.MOV.U32 R2, RZ, RZ, R4 ;  /* 0x000000ffff027224 */ /* 0x000fe400078e0004 */
[----:B------:R-:W-:-:S07]  /*1cb0*/  IMAD.MOV.U32 R3, RZ, RZ, R0 ;  /* 0x000000ffff037224 */ /* 0x000fce00078e0000 */
.L_x_40:
[----:B------:R-:W-:Y:S05]  /*1cc0*/  BSYNC.RECONVERGENT B2 ;  /* 0x0000000000027941 */ /* 0x000fea0003800200 */
.L_x_39:
[----:B------:R-:W2:Y:S02]  /*1cd0*/  LDG.E.64 R8, desc[UR12][R10.64+0x18] ;  /* 0x0000180c0a087981 */ /* 0x000ea4000c1e1b00 */
[----:B--2---:R-:W-:-:S07]  /*1ce0*/  DADD R8, R8, R2 ;  /* 0x0000000008087229 */ /* 0x004fce0000000002 */
[----:B------:R4:W-:Y:S04]  /*1cf0*/  STG.E.64 desc[UR12][R10.64+0x18], R8 ;  /* 0x000018080a007986 */ /* 0x0009e8000c101b0c */
.L_x_32:
[----:B------:R-:W-:Y:S05]  /*1d00*/  BSYNC.RECONVERGENT B1 ;  /* 0x0000000000017941 */ /* 0x000fea0003800200 */
.L_x_31:
[----:B------:R-:W-:Y:S01]  /*1d10*/  UIADD3 UR8, UPT, UPT, UR8, 0x3, URZ ;  /* 0x0000000308087890 */ /* 0x000fe2000fffe0ff */
[----:B------:R-:W-:Y:S01]  /*1d20*/  MOV R0, UR18 ;  /* 0x0000001200007c02 */ /* 0x000fe20008000f00 */
[----:B------:R-:W-:Y:S04]  /*1d30*/  BSSY.RECONVERGENT B1, `(.L_x_41) ;  /* 0x000007e000017945 */ /* 0x000fe80003800200 */
[----:B------:R-:W-:-:S04]  /*1d40*/  ISETP.NE.AND P0, PT, R5, UR8, PT ;  /* 0x0000000805007c0c */ /* 0x000fc8000bf05270 */
[----:B------:R-:W-:-:S13]  /*1d50*/  ISETP.LE.U32.OR P0, PT, R0, UR8, !P0 ;  /* 0x0000000800007c0c */ /* 0x000fda000c703470 */
[----:B------:R-:W-:Y:S05]  /*1d60*/  @P0 BRA `(.L_x_42) ;  /* 0x0000000400e80947 */ /* 0x000fea0003800000 */
[----:B-1----:R-:W5:Y:S04]  /*1d70*/  LDG.E.64 R12, desc[UR12][R10.64+0x8] ;  /* 0x0000080c0a0c7981 */ /* 0x002f68000c1e1b00 */
[----:B--234-:R-:W2:Y:S01]  /*1d80*/  LDG.E.64 R8, desc[UR12][R10.64] ;  /* 0x0000000c0a087981 */ /* 0x01cea2000c1e1b00 */
[----:B------:R-:W-:Y:S01]  /*1d90*/  IMAD.MOV.U32 R18, RZ, RZ, 0x0 ;  /* 0x00000000ff127424 */ /* 0x000fe200078e00ff */
[----:B------:R-:W-:Y:S01]  /*1da0*/  BSSY.RECONVERGENT B2, `(.L_x_43) ;  /* 0x0000021000027945 */ /* 0x000fe20003800200 */
[----:B------:R-:W-:Y:S01]  /*1db0*/  IMAD.MOV.U32 R19, RZ, RZ, 0x3fd80000 ;  /* 0x3fd80000ff137424 */ /* 0x000fe200078e00ff */
[----:B------:R-:W5:Y:S04]  /*1dc0*/  LDS.64 R2, [UR10+0xb0] ;  /* 0x0000b00aff027984 */ /* 0x000f680008000a00 */
[----:B------:R-:W2:Y:S01]  /*1dd0*/  LDS.64 R16, [UR10+0xa8] ;  /* 0x0000a80aff107984 */ /* 0x000ea20008000a00 */
[----:B-----5:R-:W-:-:S02]  /*1de0*/  DADD R2, R2, -R12 ;  /* 0x0000000002027229 */ /* 0x020fc4000000080c */
        /* <DEDUP_REMOVED lines=13> */
[----:B------:R-:W-:Y:S01]  /*1ec0*/  IADD3 R19, PT, PT, R9, -0x100000, RZ ;  /* 0xfff0000009137810 */ /* 0x000fe20007ffe0ff */
[----:B------:R-:W-:-:S05]  /*1ed0*/  IMAD.MOV.U32 R18, RZ, RZ, R8 ;  /* 0x000000ffff127224 */ /* 0x000fca00078e0008 */
        /* <DEDUP_REMOVED lines=13> */
.L_x_44:
[----:B------:R-:W-:Y:S05]  /*1fb0*/  BSYNC.RECONVERGENT B2 ;  /* 0x0000000000027941 */ /* 0x000fea0003800200 */
.L_x_43:
        /* <DEDUP_REMOVED lines=28> */
.L_x_46:
[----:B------:R-:W-:Y:S05]  /*2180*/  BSYNC.RECONVERGENT B2 ;  /* 0x0000000000027941 */ /* 0x000fea0003800200 */
.L_x_45:
        /* <DEDUP_REMOVED lines=22> */
[----:B------:R-:W-:Y:S01]  /*22f0*/  MOV R8, R4 ;  /* 0x0000000400087202 */ /* 0x000fe20000000f00 */
[----:B------:R-:W-:-:S07]  /*2300*/  IMAD.MOV.U32 R9, RZ, RZ, R0 ;  /* 0x000000ffff097224 */ /* 0x000fce00078e0000 */
.L_x_48:
[----:B------:R-:W-:Y:S05]  /*2310*/  BSYNC.RECONVERGENT B2 ;  /* 0x0000000000027941 */ /* 0x000fea0003800200 */
.L_x_47:
        /* <DEDUP_REMOVED lines=21> */
[----:B------:R-:W-:Y:S01]  /*2470*/  MOV R8, R21 ;  /* 0x0000001500087202 */ /* 0x000fe20000000f00 */
[----:B------:R-:W-:Y:S01]  /*2480*/  IMAD.MOV.U32 R9, RZ, RZ, R20 ;  /* 0x000000ffff097224 */ /* 0x000fe200078e0014 */
[----:B------:R-:W-:-:S07]  /*2490*/  MOV R7, 0x24b0 ;  /* 0x000024b000077802 */ /* 0x000fce0000000f00 */
[----:B01----:R-:W-:Y:S05]  /*24a0*/  CALL.REL.NOINC `($__internal_1_$__cuda_sm20_div_rn_f64_full) ;  /* 0x0000001800747944 */ /* 0x003fea0003c00000 */
[----:B------:R-:W-:Y:S02]  /*24b0*/  IMAD.MOV.U32 R2, RZ, RZ, R4 ;  /* 0x000000ffff027224 */ /* 0x000fe400078e0004 */
[----:B------:R-:W-:-:S07]  /*24c0*/  IMAD.MOV.U32 R3, RZ, RZ, R0 ;  /* 0x000000ffff037224 */ /* 0x000fce00078e0000 */
.L_x_50:
[----:B------:R-:W-:Y:S05]  /*24d0*/  BSYNC.RECONVERGENT B2 ;  /* 0x0000000000027941 */ /* 0x000fea0003800200 */
.L_x_49:
[----:B------:R-:W2:Y:S02]  /*24e0*/  LDG.E.64 R8, desc[UR12][R10.64+0x18] ;  /* 0x0000180c0a087981 */ /* 0x000ea4000c1e1b00 */
[----:B--2---:R-:W-:-:S07]  /*24f0*/  DADD R8, R8, R2 ;  /* 0x0000000008087229 */ /* 0x004fce0000000002 */
[----:B------:R2:W-:Y:S04]  /*2500*/  STG.E.64 desc[UR12][R10.64+0x18], R8 ;  /* 0x000018080a007986 */ /* 0x0005e8000c101b0c */
.L_x_42:
[----:B------:R-:W-:Y:S05]  /*2510*/  BSYNC.RECONVERGENT B1 ;  /* 0x0000000000017941 */ /* 0x000fea0003800200 */
.L_x_41:
[----:B------:R-:W-:Y:S05]  /*2520*/  BRA.U UP1, `(.L_x_51) ;  /* 0xffffffdd01dc7547 */ /* 0x000fea000b83ffff */
[----:B------:R-:W-:-:S05]  /*2530*/  UMOV UR5, UR6 ;  /* 0x0000000600057c82 */ /* 0x000fca0008000000 */
.L_x_10:
[----:B------:R-:W-:-:S09]  /*2540*/  UISETP.NE.AND UP1, UPT, UR14, URZ, UPT ;  /* 0x000000ff0e00728c */ /* 0x000fd2000bf25270 */
[----:B------:R-:W-:Y:S05]  /*2550*/  BRA.U !UP1, `(.L_x_52) ;  /* 0x00000019093c7547 */ /* 0x000fea000b800000 */
[----:B------:R-:W5:Y:S01]  /*2560*/  LDCU UR11, c[0x0][0x388] ;  /* 0x00007100ff0b77ac */ /* 0x000f620008000800 */
[----:B------:R-:W0:Y:S01]  /*2570*/  S2UR UR10, SR_CgaCtaId ;  /* 0x00000000000a79c3 */ /* 0x000e220000008800 */
[----:B------:R-:W-:Y:S01]  /*2580*/  BSSY.RECONVERGENT B1, `(.L_x_53) ;  /* 0x0000083000017945 */ /* 0x000fe20003800200 */
[----:B------:R-:W-:Y:S01]  /*2590*/  UIADD3 UR9, UPT, UPT, UR9, UR5, URZ ;  /* 0x0000000509097290 */ /* 0x000fe2000fffe0ff */
[----:B------:R-:W-:-:S05]  /*25a0*/  UMOV UR8, 0x400 ;  /* 0x0000040000087882 */ /* 0x000fca0000000000 */
[----:B------:R-:W-:Y:S02]  /*25b0*/  ISETP.NE.AND P0, PT, R5, UR9, PT ;  /* 0x0000000905007c0c */ /* 0x000fe4000bf05270 */
[----:B-----5:R-:W-:-:S04]  /*25c0*/  MOV R0, UR11 ;  /* 0x0000000b00007c02 */ /* 0x020fc80008000f00 */
[----:B------:R-:W-:Y:S01]  /*25d0*/  ISETP.LE.U32.OR P0, PT, R0, UR9, !P0 ;  /* 0x0000000900007c0c */ /* 0x000fe2000c703470 */
[----:B0-----:R-:W-:-:S04]  /*25e0*/  ULEA UR8, UR10, UR8, 0x18 ;  /* 0x000000080a087291 */ /* 0x001fc8000f8ec0ff */
[----:B------:R-:W-:-:S08]  /*25f0*/  UIMAD UR8, UR5, 0x38, UR8 ;  /* 0x00000038050878a4 */ /* 0x000fd0000f8e0208 */
[----:B------:R-:W-:Y:S05]  /*2600*/  @P0 BRA `(.L_x_54) ;  /* 0x0000000400e80947 */ /* 0x000fea0003800000 */
[----:B-1----:R-:W5:Y:S04]  /*2610*/  LDG.E.64 R2, desc[UR12][R10.64+0x8] ;  /* 0x0000080c0a027981 */ /* 0x002f68000c1e1b00 */
[----:B--234-:R-:W2:Y:S01]  /*2620*/  LDG.E.64 R8, desc[UR12][R10.64] ;  /* 0x0000000c0a087981 */ /* 0x01cea2000c1e1b00 */
[----:B------:R-:W-:Y:S03]  /*2630*/  BSSY.RECONVERGENT B2, `(.L_x_55) ;  /* 0x0000021000027945 */ /* 0x000fe60003800200 */
[----:B------:R-:W5:Y:S02]  /*2640*/  LDS.128 R16, [UR8] ;  /* 0x00000008ff107984 */ /* 0x000f640008000c00 */
[----:B-----5:R-:W-:Y:S01]  /*2650*/  DADD R2, -R2, R18 ;  /* 0x0000000002027229 */ /* 0x020fe20000000112 */
[----:B------:R-:W-:Y:S01]  /*2660*/  IMAD.MOV.U32 R18, RZ, RZ, 0x0 ;  /* 0x00000000ff127424 */ /* 0x000fe200078e00ff */
[----:B------:R-:W-:Y:S01]  /*2670*/  MOV R19, 0x3fd80000 ;  /* 0x3fd8000000137802 */ /* 0x000fe20000000f00 */
[----:B--2---:R-:W-:-:S05]  /*2680*/  DADD R16, R16, -R8 ;  /* 0x0000000010107229 */ /* 0x004fca0000000808 */
[----:B------:R-:W-:-:S08]  /*2690*/  DMUL R8, R2, R2 ;  /* 0x0000000202087228 */ /* 0x000fd00000000000 */
[----:B------:R-:W-:-:S08]  /*26a0*/  DFMA R8, R16, R16, R8 ;  /* 0x000000101008722b */ /* 0x000fd00000000008 */
[----:B------:R-:W-:-:S06]  /*26b0*/  DADD R12, R8, 0.25 ;  /* 0x3fd00000080c7429 */ /* 0x000fcc0000000000 */
[----:B------:R-:W0:Y:S04]  /*26c0*/  MUFU.RSQ64H R15, R13 ;  /* 0x0000000d000f7308 */ /* 0x000e280000001c00 */
[----:B------:R-:W-:-:S05]  /*26d0*/  VIADD R14, R13, 0xfcb00000 ;  /* 0xfcb000000d0e7836 */ /* 0x000fca0000000000 */
[----:B------:R-:W-:Y:S01]  /*26e0*/  ISETP.GE.U32.AND P0, PT, R14, 0x7ca00000, PT ;  /* 0x7ca000000e00780c */ /* 0x000fe20003f06070 */
[----:B0-----:R-:W-:-:S08]  /*26f0*/  DMUL R8, R14, R14 ;  /* 0x0000000e0e087228 */ /* 0x001fd00000000000 */
        /* <DEDUP_REMOVED lines=14> */
[----:B------:R-:W-:Y:S01]  /*27e0*/  MOV R13, R24 ;  /* 0x00000018000d7202 */ /* 0x000fe20000000f00 */
[----:B------:R-:W-:Y:S01]  /*27f0*/  IMAD.MOV.U32 R12, RZ, RZ, R25 ;  /* 0x000000ffff0c7224 */ /* 0x000fe200078e0019 */
[----:B------:R-:W-:Y:S01]  /*2800*/  MOV R0, 0x2840 ;  /* 0x0000284000007802 */ /* 0x000fe20000000f00 */
[----:B------:R-:W-:Y:S02]  /*2810*/  IMAD.MOV.U32 R7, RZ, RZ, R22 ;  /* 0x000000ffff077224 */ /* 0x000fe400078e0016 */
[----:B------:R-:W-:-:S07]  /*2820*/  IMAD.MOV.U32 R8, RZ, RZ, R19 ;  /* 0x000000ffff087224 */ /* 0x000fce00078e0013 */
[----:B------:R-:W-:Y:S05]  /*2830*/  CALL.REL.NOINC `($__internal_2_$__cuda_sm20_dsqrt_rn_f64_mediumpath_v1) ;  /* 0x0000001c00287944 */ /* 0x000fea0003c00000 */
.L_x_56:
[----:B------:R-:W-:Y:S05]  /*2840*/  BSYNC.RECONVERGENT B2 ;  /* 0x0000000000027941 */ /* 0x000fea0003800200 */
.L_x_55:
[----:B------:R-:W2:Y:S01]  /*2850*/  LDG.E.64 R14, desc[UR12][R10.64+0x30] ;  /* 0x0000300c0a0e7981 */ /* 0x000ea2000c1e1b00 */
[----:B------:R-:W-:Y:S01]  /*2860*/  DFMA R12, R20, R20, 0.25 ;  /* 0x3fd00000140c742b */ /* 0x000fe20000000014 */
[----:B------:R-:W-:Y:S01]  /*2870*/  IMAD.MOV.U32 R18, RZ, RZ, 0x1 ;  /* 0x00000001ff127424 */ /* 0x000fe200078e00ff */
[----:B------:R-:W2:Y:S01]  /*2880*/  LDCU.64 UR10, c[0x0][0x390] ;  /* 0x00007200ff0a77ac */ /* 0x000ea20008000a00 */
[----:B------:R-:W0:Y:S01]  /*2890*/  LDS.64 R8, [UR8+0x30] ;  /* 0x00003008ff087984 */ /* 0x000e220008000a00 */
[----:B------:R-:W-:Y:S02]  /*28a0*/  BSSY.RECONVERGENT B2, `(.L_x_57) ;  /* 0x0000018000027945 */ /* 0x000fe40003800200 */
[----:B------:R-:W1:Y:S02]  /*28b0*/  MUFU.RCP64H R19, R13 ;  /* 0x0000000d00137308 */ /* 0x000e640000001800 */
[----:B-1----:R-:W-:-:S08]  /*28c0*/  DFMA R22, -R12, R18, 1 ;  /* 0x3ff000000c16742b */ /* 0x002fd00000000112 */
[----:B------:R-:W-:-:S08]  /*28d0*/  DFMA R22, R22, R22, R22 ;  /* 0x000000161616722b */ /* 0x000fd00000000016 */
[----:B------:R-:W-:-:S08]  /*28e0*/  DFMA R22, R18, R22, R18 ;  /* 0x000000161216722b */ /* 0x000fd00000000012 */
[----:B------:R-:W-:-:S08]  /*28f0*/  DFMA R18, -R12, R22, 1 ;  /* 0x3ff000000c12742b */ /* 0x000fd00000000116 */
[----:B------:R-:W-:Y:S02]  /*2900*/  DFMA R18, R22, R18, R22 ;  /* 0x000000121612722b */ /* 0x000fe40000000016 */
[----:B--2---:R-:W-:-:S08]  /*2910*/  DMUL R14, R14, UR10 ;  /* 0x0000000a0e0e7c28 */ /* 0x004fd00008000000 */
[----:B0-----:R-:W-:-:S08]  /*2920*/  DMUL R8, R14, R8 ;  /* 0x000000080e087228 */ /* 0x001fd00000000000 */
        /* <DEDUP_REMOVED lines=9> */
[----:B------:R-:W-:Y:S01]  /*29c0*/  MOV R8, R13 ;  /* 0x0000000d00087202 */ /* 0x000fe20000000f00 */
[----:B------:R-:W-:Y:S01]  /*29d0*/  IMAD.MOV.U32 R9, RZ, RZ, R12 ;  /* 0x000000ffff097224 */ /* 0x000fe200078e000c */
[----:B------:R-:W-:-:S07]  /*29e0*/  MOV R7, 0x2a00 ;  /* 0x00002a0000077802 */ /* 0x000fce0000000f00 */
[----:B------:R-:W-:Y:S05]  /*29f0*/  CALL.REL.NOINC `($__internal_1_$__cuda_sm20_div_rn_f64_full) ;  /* 0x0000001400207944 */ /* 0x000fea0003c00000 */
[----:B------:R-:W-:Y:S02]  /*2a00*/  IMAD.MOV.U32 R18, RZ, RZ, R4 ;  /* 0x000000ffff127224 */ /* 0x000fe400078e0004 */
[----:B------:R-:W-:-:S07]  /*2a10*/  IMAD.MOV.U32 R19, RZ, RZ, R0 ;  /* 0x000000ffff137224 */ /* 0x000fce00078e0000 */
.L_x_58:
[----:B------:R-:W-:Y:S05]  /*2a20*/  BSYNC.RECONVERGENT B2 ;  /* 0x0000000000027941 */ /* 0x000fea0003800200 */
.L_x_57:
[----:B------:R-:W0:Y:S01]  /*2a30*/  MUFU.RCP64H R9, R21 ;  /* 0x0000001500097308 */ /* 0x000e220000001800 */
[----:B------:R-:W-:Y:S01]  /*2a40*/  MOV R8, 0x1 ;  /* 0x0000000100087802 */ /* 0x000fe20000000f00 */
[----:B------:R-:W-:Y:S01]  /*2a50*/  DMUL R16, R16, R18 ;  /* 0x0000001210107228 */ /* 0x000fe20000000000 */
[----:B------:R-:W-:Y:S09]  /*2a60*/  BSSY.RECONVERGENT B2, `(.L_x_59) ;  /* 0x0000015000027945 */ /* 0x000ff20003800200 */
[----:B------:R-:W-:Y:S01]  /*2a70*/  FSETP.GEU.AND P1, PT, |R17|, 6.5827683646048100446e-37, PT ;  /* 0x036000001100780b */ /* 0x000fe20003f2e200 */
[----:B0-----:R-:W-:-:S08]  /*2a80*/  DFMA R12, R8, -R20, 1 ;  /* 0x3ff00000080c742b */ /* 0x001fd00000000814 */
        /* <DEDUP_REMOVED lines=15> */
[----:B------:R-:W-:Y:S05]  /*2b80*/  CALL.REL.NOINC `($__internal_1_$__cuda_sm20_div_rn_f64_full) ;  /* 0x0000001000bc7944 */ /* 0x000fea0003c00000 */
[----:B------:R-:W-:Y:S01]  /*2b90*/  IMAD.MOV.U32 R8, RZ, RZ, R4 ;  /* 0x000000ffff087224 */ /* 0x000fe200078e0004 */
[----:B------:R-:W-:-:S07]  /*2ba0*/  MOV R9, R0 ;  /* 0x0000000000097202 */ /* 0x000fce0000000f00 */
.L_x_60:
[----:B------:R-:W-:Y:S05]  /*2bb0*/  BSYNC.RECONVERGENT B2 ;  /* 0x0000000000027941 */ /* 0x000fea0003800200 */
.L_x_59:
[----:B------:R-:W2:Y:S01]  /*2bc0*/  LDG.E.64 R12, desc[UR12][R10.64+0x10] ;  /* 0x0000100c0a0c7981 */ /* 0x000ea2000c1e1b00 */
[----:B------:R-:W0:Y:S01]  /*2bd0*/  MUFU.RCP64H R15, R21 ;  /* 0x00000015000f7308 */ /* 0x000e220000001800 */
[----:B------:R-:W-:Y:S01]  /*2be0*/  IMAD.MOV.U32 R14, RZ, RZ, 0x1 ;  /* 0x00000001ff0e7424 */ /* 0x000fe200078e00ff */
        /* <DEDUP_REMOVED lines=24> */
.L_x_62:
[----:B------:R-:W-:Y:S05]  /*2d70*/  BSYNC.RECONVERGENT B2 ;  /* 0x0000000000027941 */ /* 0x000fea0003800200 */
.L_x_61:
[----:B------:R-:W2:Y:S02]  /*2d80*/  LDG.E.64 R8, desc[UR12][R10.64+0x18] ;  /* 0x0000180c0a087981 */ /* 0x000ea4000c1e1b00 */
[----:B--2---:R-:W-:-:S07]  /*2d90*/  DADD R8, R8, R2 ;  /* 0x0000000008087229 */ /* 0x004fce0000000002 */
[----:B------:R1:W-:Y:S04]  /*2da0*/  STG.E.64 desc[UR12][R10.64+0x18], R8 ;  /* 0x000018080a007986 */ /* 0x0003e8000c101b0c */
.L_x_54:
[----:B------:R-:W-:Y:S05]  /*2db0*/  BSYNC.RECONVERGENT B1 ;  /* 0x0000000000017941 */ /* 0x000fea0003800200 */
.L_x_53:
[----:B------:R-:W-:-:S09]  /*2dc0*/  UISETP.NE.AND UP1, UPT, UR14, 0x1, UPT ;  /* 0x000000010e00788c */ /* 0x000fd2000bf25270 */
[----:B------:R-:W-:Y:S05]  /*2dd0*/  BRA.U !UP1, `(.L_x_52) ;  /* 0x00000011091c7547 */ /* 0x000fea000b800000 */
[----:B------:R-:W5:Y:S01]  /*2de0*/  LDCU UR10, c[0x0][0x388] ;  /* 0x00007100ff0a77ac */ /* 0x000f620008000800 */
[----:B------:R-:W-:Y:S01]  /*2df0*/  BSSY.RECONVERGENT B1, `(.L_x_63) ;  /* 0x0000081000017945 */ /* 0x000fe20003800200 */
[----:B------:R-:W-:-:S06]  /*2e00*/  UIADD3 UR5, UPT, UPT, UR9, 0x1, URZ ;  /* 0x0000000109057890 */ /* 0x000fcc000fffe0ff */
[----:B------:R-:W-:Y:S01]  /*2e10*/  ISETP.NE.AND P0, PT, R5, UR5, PT ;  /* 0x0000000505007c0c */ /* 0x000fe2000bf05270 */
[----:B-----5:R-:W-:-:S05]  /*2e20*/  IMAD.U32 R0, RZ, RZ, UR10 ;  /* 0x0000000aff007e24 */ /* 0x020fca000f8e00ff */
[----:B------:R-:W-:-:S13]  /*2e30*/  ISETP.LE.U32.OR P0, PT, R0, UR5, !P0 ;  /* 0x0000000500007c0c */ /* 0x000fda000c703470 */
[----:B------:R-:W-:Y:S05]  /*2e40*/  @P0 BRA `(.L_x_64) ;  /* 0x0000000400ec0947 */ /* 0x000fea0003800000 */
[----:B-1234-:R-:W2:Y:S04]  /*2e50*/  LDG.E.64 R8, desc[UR12][R10.64+0x8] ;  /* 0x0000080c0a087981 */ /* 0x01eea8000c1e1b00 */
[----:B------:R-:W3:Y:S01]  /*2e60*/  LDG.E.64 R2, desc[UR12][R10.64] ;  /* 0x0000000c0a027981 */ /* 0x000ee2000c1e1b00 */
[----:B------:R-:W-:Y:S03]  /*2e70*/  BSSY.RECONVERGENT B2, `(.L_x_65) ;  /* 0x0000022000027945 */ /* 0x000fe60003800200 */
[----:B------:R-:W2:Y:S04]  /*2e80*/  LDS.64 R16, [UR8+0x40] ;  /* 0x00004008ff107984 */ /* 0x000ea80008000a00 */
[----:B------:R-:W3:Y:S01]  /*2e90*/  LDS.64 R18, [UR8+0x38] ;  /* 0x00003808ff127984 */ /* 0x000ee20008000a00 */
[----:B--2---:R-:W-:Y:S01]  /*2ea0*/  DADD R16, R16, -R8 ;  /* 0x0000000010107229 */ /* 0x004fe20000000808 */
[----:B------:R-:W-:Y:S01]  /*2eb0*/  IMAD.MOV.U32 R8, RZ, RZ, 0x0 ;  /* 0x00000000ff087424 */ /* 0x000fe200078e00ff */
[----:B---3--:R-:W-:Y:S01]  /*2ec0*/  DADD R18, R18, -R2 ;  /* 0x0000000012127229 */ /* 0x008fe20000000802 */
[----:B------:R-:W-:-:S05]  /*2ed0*/  IMAD.MOV.U32 R9, RZ, RZ, 0x3fd80000 ;  /* 0x3fd80000ff097424 */ /* 0x000fca00078e00ff */
[----:B------:R-:W-:-:S08]  /*2ee0*/  DMUL R2, R16, R16 ;  /* 0x0000001010027228 */ /* 0x000fd00000000000 */
[----:B------:R-:W-:-:S08]  /*2ef0*/  DFMA R2, R18, R18, R2 ;  /* 0x000000121202722b */ /* 0x000fd00000000002 */
[----:B0-----:R-:W-:-:S06]  /*2f00*/  DADD R12, R2, 0.25 ;  /* 0x3fd00000020c7429 */ /* 0x001fcc0000000000 */
[----:B------:R-:W0:Y:S04]  /*2f10*/  MUFU.RSQ64H R15, R13 ;  /* 0x0000000d000f7308 */ /* 0x000e280000001c00 */
[----:B------:R-:W-:-:S04]  /*2f20*/  IADD3 R14, PT, PT, R13, -0x3500000, RZ ;  /* 0xfcb000000d0e7810 */ /* 0x000fc80007ffe0ff */
[----:B------:R-:W-:Y:S02]  /*2f30*/  ISETP.GE.U32.AND P0, PT, R14, 0x7ca00000, PT ;  /* 0x7ca000000e00780c */ /* 0x000fe40003f06070 */
[----:B0-----:R-:W-:-:S08]  /*2f40*/  DMUL R2, R14, R14 ;  /* 0x0000000e0e027228 */ /* 0x001fd00000000000 */
        /* <DEDUP_REMOVED lines=15> */
[----:B------:R-:W-:Y:S01]  /*3040*/  MOV R8, R3 ;  /* 0x0000000300087202 */ /* 0x000fe20000000f00 */
[----:B------:R-:W-:Y:S01]  /*3050*/  IMAD.MOV.U32 R7, RZ, RZ, R22 ;  /* 0x000000ffff077224 */ /* 0x000fe200078e0016 */
[----:B------:R-:W-:Y:S01]  /*3060*/  MOV R0, 0x3090 ;  /* 0x0000309000007802 */ /* 0x000fe20000000f00 */
[----:B------:R-:W-:-:S07]  /*3070*/  IMAD.MOV.U32 R4, RZ, RZ, R23 ;  /* 0x000000ffff047224 */ /* 0x000fce00078e0017 */
[----:B------:R-:W-:Y:S05]  /*3080*/  CALL.REL.NOINC `($__internal_2_$__cuda_sm20_dsqrt_rn_f64_mediumpath_v1) ;  /* 0x0000001400147944 */ /* 0x000fea0003c00000 */
.L_x_66:
[----:B------:R-:W-:Y:S05]  /*3090*/  BSYNC.RECONVERGENT B2 ;  /* 0x0000000000027941 */ /* 0x000fea0003800200 */
.L_x_65:
        /* <DEDUP_REMOVED lines=27> */
[----:B------:R-:W-:Y:S01]  /*3250*/  MOV R2, R4 ;  /* 0x0000000400027202 */ /* 0x000fe20000000f00 */
[----:B------:R-:W-:-:S07]  /*3260*/  IMAD.MOV.U32 R3, RZ, RZ, R0 ;  /* 0x000000ffff037224 */ /* 0x000fce00078e0000 */
.L_x_68:
[----:B------:R-:W-:Y:S05]  /*3270*/  BSYNC.RECONVERGENT B2 ;  /* 0x0000000000027941 */ /* 0x000fea0003800200 */
.L_x_67:
        /* <DEDUP_REMOVED lines=24> */
.L_x_70:
[----:B------:R-:W-:Y:S05]  /*3400*/  BSYNC.RECONVERGENT B2 ;  /* 0x0000000000027941 */ /* 0x000fea0003800200 */
.L_x_69:
[----:B------:R-:W2:Y:S01]  /*3410*/  LDG.E.64 R12, desc[UR12][R10.64+0x10] ;  /* 0x0000100c0a0c7981 */ /* 0x000ea2000c1e1b00 */
        /* <DEDUP_REMOVED lines=26> */
.L_x_72:
[----:B------:R-:W-:Y:S05]  /*35c0*/  BSYNC.RECONVERGENT B2 ;  /* 0x0000000000027941 */ /* 0x000fea0003800200 */
.L_x_71:
[----:B------:R-:W2:Y:S02]  /*35d0*/  LDG.E.64 R8, desc[UR12][R10.64+0x18] ;  /* 0x0000180c0a087981 */ /* 0x000ea4000c1e1b00 */
[----:B--2---:R-:W-:-:S07]  /*35e0*/  DADD R8, R8, R2 ;  /* 0x0000000008087229 */ /* 0x004fce0000000002 */
[----:B------:R1:W-:Y:S04]  /*35f0*/  STG.E.64 desc[UR12][R10.64+0x18], R8 ;  /* 0x000018080a007986 */ /* 0x0003e8000c101b0c */
.L_x_64:
[----:B------:R-:W-:Y:S05]  /*3600*/  BSYNC.RECONVERGENT B1 ;  /* 0x0000000000017941 */ /* 0x000fea0003800200 */
.L_x_63:
[----:B------:R-:W5:Y:S01]  /*3610*/  LDCU UR10, c[0x0][0x388] ;  /* 0x00007100ff0a77ac */ /* 0x000f620008000800 */
[----:B-1----:R-:W-:Y:S01]  /*3620*/  IMAD.U32 R2, RZ, RZ, UR14 ;  /* 0x0000000eff027e24 */ /* 0x002fe2000f8e00ff */
[----:B------:R-:W-:Y:S01]  /*3630*/  BSSY.RECONVERGENT B1, `(.L_x_52) ;  /* 0x0000081000017945 */ /* 0x000fe20003800200 */
[----:B------:R-:W-:-:S06]  /*3640*/  UIADD3 UR5, UPT, UPT, UR9, 0x2, URZ ;  /* 0x0000000209057890 */ /* 0x000fcc000fffe0ff */
[----:B------:R-:W-:Y:S01]  /*3650*/  ISETP.NE.AND P0, PT, R5, UR5, PT ;  /* 0x0000000505007c0c */ /* 0x000fe2000bf05270 */
[----:B-----5:R-:W-:-:S05]  /*3660*/  IMAD.U32 R0, RZ, RZ, UR10 ;  /* 0x0000000aff007e24 */ /* 0x020fca000f8e00ff */
[----:B------:R-:W-:-:S04]  /*3670*/  ISETP.LE.U32.OR P0, PT, R0, UR5, !P0 ;  /* 0x0000000500007c0c */ /* 0x000fc8000c703470 */
[----:B------:R-:W-:-:S13]  /*3680*/  ISETP.EQ.OR P0, PT, R2, 0x2, P0 ;  /* 0x000000020200780c */ /* 0x000fda0000702670 */
[----:B------:R-:W-:Y:S05]  /*3690*/  @P0 BRA `(.L_x_73) ;  /* 0x0000000400e80947 */ /* 0x000fea0003800000 */
[----:B------:R-:W5:Y:S04]  /*36a0*/  LDG.E.64 R16, desc[UR12][R10.64+0x8] ;  /* 0x0000080c0a107981 */ /* 0x000f68000c1e1b00 */
[----:B------:R-:W5:Y:S01]  /*36b0*/  LDG.E.64 R18, desc[UR12][R10.64] ;  /* 0x0000000c0a127981 */ /* 0x000f62000c1e1b00 */
[----:B--234-:R-:W-:Y:S01]  /*36c0*/  IMAD.MOV.U32 R8, RZ, RZ, 0x0 ;  /* 0x00000000ff087424 */ /* 0x01cfe200078e00ff */
[----:B------:R-:W-:Y:S01]  /*36d0*/  BSSY.RECONVERGENT B2, `(.L_x_74) ;  /* 0x0000020000027945 */ /* 0x000fe20003800200 */
[----:B------:R-:W-:Y:S01]  /*36e0*/  IMAD.MOV.U32 R9, RZ, RZ, 0x3fd80000 ;  /* 0x3fd80000ff097424 */ /* 0x000fe200078e00ff */
[----:B0-----:R-:W5:Y:S02]  /*36f0*/  LDS.128 R12, [UR8+0x70] ;  /* 0x00007008ff0c7984 */ /* 0x001f640008000c00 */
[----:B-----5:R-:W-:-:S02]  /*3700*/  DADD R16, -R16, R14 ;  /* 0x0000000010107229 */ /* 0x020fc4000000010e */
[----:B------:R-:W-:-:S06]  /*3710*/  DADD R18, R12, -R18 ;  /* 0x000000000c127229 */ /* 0x000fcc0000000812 */
[----:B------:R-:W-:-:S08]  /*3720*/  DMUL R2, R16, R16 ;  /* 0x0000001010027228 */ /* 0x000fd00000000000 */
[----:B------:R-:W-:-:S08]  /*3730*/  DFMA R2, R18, R18, R2 ;  /* 0x000000121202722b */ /* 0x000fd00000000002 */
[----:B------:R-:W-:-:S06]  /*3740*/  DADD R12, R2, 0.25 ;  /* 0x3fd00000020c7429 */ /* 0x000fcc0000000000 */
        /* <DEDUP_REMOVED lines=24> */
.L_x_75:
[----:B------:R-:W-:Y:S05]  /*38d0*/  BSYNC.RECONVERGENT B2 ;  /* 0x0000000000027941 */ /* 0x000fea0003800200 */
.L_x_74:
        /* <DEDUP_REMOVED lines=29> */
.L_x_77:
[----:B------:R-:W-:Y:S05]  /*3ab0*/  BSYNC.RECONVERGENT B2 ;  /* 0x0000000000027941 */ /* 0x000fea0003800200 */
.L_x_76:
        /* <DEDUP_REMOVED lines=24> */
.L_x_79:
[----:B------:R-:W-:Y:S05]  /*3c40*/  BSYNC.RECONVERGENT B2 ;  /* 0x0000000000027941 */ /* 0x000fea0003800200 */
.L_x_78:
        /* <DEDUP_REMOVED lines=27> */
.L_x_81:
[----:B------:R-:W-:Y:S05]  /*3e00*/  BSYNC.RECONVERGENT B2 ;  /* 0x0000000000027941 */ /* 0x000fea0003800200 */
.L_x_80:
[----:B------:R-:W2:Y:S02]  /*3e10*/  LDG.E.64 R8, desc[UR12][R10.64+0x18] ;  /* 0x0000180c0a087981 */ /* 0x000ea4000c1e1b00 */
[----:B--2---:R-:W-:-:S07]  /*3e20*/  DADD R8, R8, R2 ;  /* 0x0000000008087229 */ /* 0x004fce0000000002 */
[----:B------:R1:W-:Y:S04]  /*3e30*/  STG.E.64 desc[UR12][R10.64+0x18], R8 ;  /* 0x000018080a007986 */ /* 0x0003e8000c101b0c */
.L_x_73:
[----:B------:R-:W-:Y:S05]  /*3e40*/  BSYNC.RECONVERGENT B1 ;  /* 0x0000000000017941 */ /* 0x000fea0003800200 */
.L_x_52:
[----:B------:R-:W-:Y:S06]  /*3e50*/  BAR.SYNC.DEFER_BLOCKING 0x0 ;  /* 0x0000000000007b1d */ /* 0x000fec0000010000 */
[----:B------:R-:W-:Y:S05]  /*3e60*/  BRA.U UP0, `(.L_x_82) ;  /* 0xffffffc500087547 */ /* 0x000fea000b83ffff */
[----:B------:R-:W-:Y:S05]  /*3e70*/  EXIT ;  /* 0x000000000000794d */ /* 0x000fea0003800000 */
        .weak           $__internal_1_$__cuda_sm20_div_rn_f64_full
        .type           $__internal_1_$__cuda_sm20_div_rn_f64_full,@function
        .size           $__internal_1_$__cuda_sm20_div_rn_f64_full,($__internal_2_$__cuda_sm20_dsqrt_rn_f64_mediumpath_v1 - $__internal_1_$__cuda_sm20_div_rn_f64_full)
$__internal_1_$__cuda_sm20_div_rn_f64_full:
[----:B------:R-:W-:Y:S01]  /*3e80*/  IMAD.MOV.U32 R25, RZ, RZ, R0 ;  /* 0x000000ffff197224 */ /* 0x000fe200078e0000 */
[C---:B------:R-:W-:Y:S01]  /*3e90*/  FSETP.GEU.AND P0, PT, |R8|.reuse, 1.469367938527859385e-39, PT ;  /* 0x001000000800780b */ /* 0x040fe20003f0e200 */
[----:B------:R-:W-:Y:S01]  /*3ea0*/  IMAD.MOV.U32 R15, RZ, RZ, R8 ;  /* 0x000000ffff0f7224 */ /* 0x000fe200078e0008 */
[----:B------:R-:W-:Y:S01]  /*3eb0*/  LOP3.LUT R12, R8, 0x800fffff, RZ, 0xc0, !PT ;  /* 0x800fffff080c7812 */ /* 0x000fe200078ec0ff */
[----:B------:R-:W-:Y:S01]  /*3ec0*/  IMAD.MOV.U32 R24, RZ, RZ, R4 ;  /* 0x000000ffff187224 */ /* 0x000fe200078e0004 */
[C---:B------:R-:W-:Y:S01]  /*3ed0*/  FSETP.GEU.AND P2, PT, |R25|.reuse, 1.469367938527859385e-39, PT ;  /* 0x001000001900780b */ /* 0x040fe20003f4e200 */
[----:B------:R-:W-:Y:S01]  /*3ee0*/  BSSY.RECONVERGENT B0, `(.L_x_83) ;  /* 0x000005a000007945 */ /* 0x000fe20003800200 */
[----:B------:R-:W-:Y:S01]  /*3ef0*/  MOV R14, R9 ;  /* 0x00000009000e7202 */ /* 0x000fe20000000f00 */
[----:B------:R-:W-:Y:S01]  /*3f00*/  IMAD.MOV.U32 R28, RZ, RZ, R24 ;  /* 0x000000ffff1c7224 */ /* 0x000fe200078e0018 */
[----:B------:R-:W-:Y:S01]  /*3f10*/  LOP3.LUT R13, R12, 0x3ff00000, RZ, 0xfc, !PT ;  /* 0x3ff000000c0d7812 */ /* 0x000fe200078efcff */
[----:B------:R-:W-:Y:S01]  /*3f20*/  IMAD.MOV.U32 R12, RZ, RZ, R9 ;  /* 0x000000ffff0c7224 */ /* 0x000fe200078e0009 */
[----:B------:R-:W-:-:S02]  /*3f30*/  LOP3.LUT R4, R25, 0x7ff00000, RZ, 0xc0, !PT ;  /* 0x7ff0000019047812 */ /* 0x000fc400078ec0ff */
[----:B------:R-:W-:Y:S01]  /*3f40*/  LOP3.LUT R8, R8, 0x7ff00000, RZ, 0xc0, !PT ;  /* 0x7ff0000008087812 */ /* 0x000fe200078ec0ff */
[----:B------:R-:W-:-:S03]  /*3f50*/  @!P0 DMUL R12, R14, 8.98846567431157953865e+307 ;  /* 0x7fe000000e0c8828 */ /* 0x000fc60000000000 */
[C---:B------:R-:W-:Y:S01]  /*3f60*/  ISETP.GE.U32.AND P1, PT, R4.reuse, R8, PT ;  /* 0x000000080400720c */ /* 0x040fe20003f26070 */
[----:B------:R-:W-:Y:S01]  /*3f70*/  @!P2 IMAD.MOV.U32 R26, RZ, RZ, RZ ;  /* 0x000000ffff1aa224 */ /* 0x000fe200078e00ff */
[----:B------:R-:W-:Y:S01]  /*3f80*/  @!P2 LOP3.LUT R0, R15, 0x7ff00000, RZ, 0xc0, !PT ;  /* 0x7ff000000f00a812 */ /* 0x000fe200078ec0ff */
[----:B------:R-:W0:Y:S03]  /*3f90*/  MUFU.RCP64H R23, R13 ;  /* 0x0000000d00177308 */ /* 0x000e260000001800 */
[----:B------:R-:W-:Y:S02]  /*3fa0*/  @!P2 ISETP.GE.U32.AND P3, PT, R4, R0, PT ;  /* 0x000000000400a20c */ /* 0x000fe40003f66070 */
[----:B------:R-:W-:Y:S02]  /*3fb0*/  MOV R0, 0x1ca00000 ;  /* 0x1ca0000000007802 */ /* 0x000fe40000000f00 */
[----:B------:R-:W-:-:S02]  /*3fc0*/  @!P0 LOP3.LUT R8, R13, 0x7ff00000, RZ, 0xc0, !PT ;  /* 0x7ff000000d088812 */ /* 0x000fc400078ec0ff */
[C---:B------:R-:W-:Y:S02]  /*3fd0*/  @!P2 SEL R9, R0.reuse, 0x63400000, !P3 ;  /* 0x634000000009a807 */ /* 0x040fe40005800000 */
[----:B------:R-:W-:Y:S02]  /*3fe0*/  SEL R22, R0, 0x63400000, !P1 ;  /* 0x6340000000167807 */ /* 0x000fe40004800000 */
[--C-:B------:R-:W-:Y:S02]  /*3ff0*/  @!P2 LOP3.LUT R9, R9, 0x80000000, R25.reuse, 0xf8, !PT ;  /* 0x800000000909a812 */ /* 0x100fe400078ef819 */
[----:B------:R-:W-:Y:S02]  /*4000*/  LOP3.LUT R29, R22, 0x800fffff, R25, 0xf8, !PT ;  /* 0x800fffff161d7812 */ /* 0x000fe400078ef819 */
[----:B------:R-:W-:Y:S01]  /*4010*/  @!P2 LOP3.LUT R27, R9, 0x100000, RZ, 0xfc, !PT ;  /* 0x00100000091ba812 */ /* 0x000fe200078efcff */
[----:B------:R-:W-:Y:S01]  /*4020*/  IMAD.MOV.U32 R9, RZ, RZ, R4 ;  /* 0x000000ffff097224 */ /* 0x000fe200078e0004 */
[----:B------:R-:W-:-:S04]  /*4030*/  MOV R22, 0x1 ;  /* 0x0000000100167802 */ /* 0x000fc80000000f00 */
[----:B------:R-:W-:Y:S02]  /*4040*/  @!P2 DFMA R28, R28, 2, -R26 ;  /* 0x400000001c1ca82b */ /* 0x000fe4000000081a */
[----:B0-----:R-:W-:-:S08]  /*4050*/  DFMA R26, R22, -R12, 1 ;  /* 0x3ff00000161a742b */ /* 0x001fd0000000080c */
[----:B------:R-:W-:Y:S01]  /*4060*/  DFMA R26, R26, R26, R26 ;  /* 0x0000001a1a1a722b */ /* 0x000fe2000000001a */
[----:B------:R-:W-:-:S07]  /*4070*/  @!P2 LOP3.LUT R9, R29, 0x7ff00000, RZ, 0xc0, !PT ;  /* 0x7ff000001d09a812 */ /* 0x000fce00078ec0ff */
[----:B------:R-:W-:-:S08]  /*4080*/  DFMA R22, R22, R26, R22 ;  /* 0x0000001a1616722b */ /* 0x000fd00000000016 */
[----:B------:R-:W-:-:S08]  /*4090*/  DFMA R30, R22, -R12, 1 ;  /* 0x3ff00000161e742b */ /* 0x000fd0000000080c */
[----:B------:R-:W-:-:S08]  /*40a0*/  DFMA R30, R22, R30, R22 ;  /* 0x0000001e161e722b */ /* 0x000fd00000000016 */
[----:B------:R-:W-:-:S08]  /*40b0*/  DMUL R22, R30, R28 ;  /* 0x0000001c1e167228 */ /* 0x000fd00000000000 */
[----:B------:R-:W-:-:S08]  /*40c0*/  DFMA R26, R22, -R12, R28 ;  /* 0x8000000c161a722b */ /* 0x000fd0000000001c */
[----:B------:R-:W-:Y:S01]  /*40d0*/  DFMA R26, R30, R26, R22 ;  /* 0x0000001a1e1a722b */ /* 0x000fe20000000016 */
[----:B------:R-:W-:-:S05]  /*40e0*/  VIADD R22, R9, 0xffffffff ;  /* 0xffffffff09167836 */ /* 0x000fca0000000000 */
[----:B------:R-:W-:Y:S02]  /*40f0*/  ISETP.GT.U32.AND P0, PT, R22, 0x7feffffe, PT ;  /* 0x7feffffe1600780c */ /* 0x000fe40003f04070 */
[----:B------:R-:W-:-:S04]  /*4100*/  IADD3 R22, PT, PT, R8, -0x1, RZ ;  /* 0xffffffff08167810 */ /* 0x000fc80007ffe0ff */
[----:B------:R-:W-:-:S13]  /*4110*/  ISETP.GT.U32.OR P0, PT, R22, 0x7feffffe, P0 ;  /* 0x7feffffe1600780c */ /* 0x000fda0000704470 */
[----:B------:R-:W-:Y:S05]  /*4120*/  @P0 BRA `(.L_x_84) ;  /* 0x0000000000740947 */ /* 0x000fea0003800000 */
[----:B------:R-:W-:-:S04]  /*4130*/  LOP3.LUT R8, R15, 0x7ff00000, RZ, 0xc0, !PT ;  /* 0x7ff000000f087812 */ /* 0x000fc800078ec0ff */
[CC--:B------:R-:W-:Y:S02]  /*4140*/  VIADDMNMX R9, R4.reuse, -R8.reuse, 0xb9600000, !PT ;  /* 0xb960000004097446 */ /* 0x0c0fe40007800908 */
[----:B------:R-:W-:Y:S02]  /*4150*/  ISETP.GE.U32.AND P0, PT, R4, R8, PT ;  /* 0x000000080400720c */ /* 0x000fe40003f06070 */
[----:B------:R-:W-:Y:S02]  /*4160*/  VIMNMX R9, PT, PT, R9, 0x46a00000, PT ;  /* 0x46a0000009097848 */ /* 0x000fe40003fe0100 */
[----:B------:R-:W-:Y:S02]  /*4170*/  SEL R0, R0, 0x63400000, !P0 ;  /* 0x6340000000007807 */ /* 0x000fe40004000000 */
[----:B------:R-:W-:-:S03]  /*4180*/  MOV R8, RZ ;  /* 0x000000ff00087202 */ /* 0x000fc60000000f00 */
[----:B------:R-:W-:-:S04]  /*4190*/  IMAD.IADD R0, R9, 0x1, -R0 ;  /* 0x0000000109007824 */ /* 0x000fc800078e0a00 */
[----:B------:R-:W-:-:S06]  /*41a0*/  VIADD R9, R0, 0x7fe00000 ;  /* 0x7fe0000000097836 */ /* 0x000fcc0000000000 */
[----:B------:R-:W-:-:S10]  /*41b0*/  DMUL R22, R26, R8 ;  /* 0x000000081a167228 */ /* 0x000fd40000000000 */
[----:B------:R-:W-:-:S13]  /*41c0*/  FSETP.GTU.AND P0, PT, |R23|, 1.469367938527859385e-39, PT ;  /* 0x001000001700780b */ /* 0x000fda0003f0c200 */
[----:B------:R-:W-:Y:S05]  /*41d0*/  @P0 BRA `(.L_x_85) ;  /* 0x0000000000a80947 */ /* 0x000fea0003800000 */
[----:B------:R-:W-:-:S06]  /*41e0*/  DFMA R12, R26, -R12, R28 ;  /* 0x8000000c1a0c722b */ /* 0x000fcc000000001c */
[----:B------:R-:W-:-:S04]  /*41f0*/  IMAD.MOV.U32 R12, RZ, RZ, RZ ;  /* 0x000000ffff0c7224 */ /* 0x000fc800078e00ff */
[C---:B------:R-:W-:Y:S02]  /*4200*/  FSETP.NEU.AND P0, PT, R13.reuse, RZ, PT ;  /* 0x000000ff0d00720b */ /* 0x040fe40003f0d000 */
[----:B------:R-:W-:-:S04]  /*4210*/  LOP3.LUT R14, R13, 0x80000000, R15, 0x48, !PT ;  /* 0x800000000d0e7812 */ /* 0x000fc800078e480f */
[----:B------:R-:W-:-:S07]  /*4220*/  LOP3.LUT R13, R14, R9, RZ, 0xfc, !PT ;  /* 0x000000090e0d7212 */ /* 0x000fce00078efcff */
[----:B------:R-:W-:Y:S05]  /*4230*/  @!P0 BRA `(.L_x_85) ;  /* 0x0000000000908947 */ /* 0x000fea0003800000 */
[----:B------:R-:W-:Y:S01]  /*4240*/  IMAD.MOV R9, RZ, RZ, -R0 ;  /* 0x000000ffff097224 */ /* 0x000fe200078e0a00 */
[----:B------:R-:W-:Y:S02]  /*4250*/  MOV R8, RZ ;  /* 0x000000ff00087202 */ /* 0x000fe40000000f00 */
[----:B------:R-:W-:-:S04]  /*4260*/  IADD3 R0, PT, PT, -R0, -0x43300000, RZ ;  /* 0xbcd0000000007810 */ /* 0x000fc80007ffe1ff */
[----:B------:R-:W-:Y:S02]  /*4270*/  DFMA R8, R22, -R8, R26 ;  /* 0x800000081608722b */ /* 0x000fe4000000001a */
[----:B------:R-:W-:-:S08]  /*4280*/  DMUL.RP R26, R26, R12 ;  /* 0x0000000c1a1a7228 */ /* 0x000fd00000008000 */
[----:B------:R-:W-:Y:S02]  /*4290*/  FSETP.NEU.AND P0, PT, |R9|, R0, PT ;  /* 0x000000000900720b */ /* 0x000fe40003f0d200 */
[----:B------:R-:W-:Y:S02]  /*42a0*/  LOP3.LUT R0, R27, R14, RZ, 0x3c, !PT ;  /* 0x0000000e1b007212 */ /* 0x000fe400078e3cff */
[----:B------:R-:W-:Y:S02]  /*42b0*/  FSEL R4, R26, R22, !P0 ;  /* 0x000000161a047208 */ /* 0x000fe40004000000 */
[----:B------:R-:W-:-:S03]  /*42c0*/  FSEL R0, R0, R23, !P0 ;  /* 0x0000001700007208 */ /* 0x000fc60004000000 */
[----:B------:R-:W-:Y:S02]  /*42d0*/  IMAD.MOV.U32 R22, RZ, RZ, R4 ;  /* 0x000000ffff167224 */ /* 0x000fe400078e0004 */
[----:B------:R-:W-:Y:S01]  /*42e0*/  IMAD.MOV.U32 R23, RZ, RZ, R0 ;  /* 0x000000ffff177224 */ /* 0x000fe200078e0000 */
[----:B------:R-:W-:Y:S06]  /*42f0*/  BRA `(.L_x_85) ;  /* 0x0000000000607947 */ /* 0x000fec0003800000 */
.L_x_84:
[----:B------:R-:W-:-:S14]  /*4300*/  DSETP.NAN.AND P0, PT, R24, R24, PT ;  /* 0x000000181800722a */ /* 0x000fdc0003f08000 */
[----:B------:R-:W-:Y:S05]  /*4310*/  @P0 BRA `(.L_x_86) ;  /* 0x00000000004c0947 */ /* 0x000fea0003800000 */
[----:B------:R-:W-:-:S14]  /*4320*/  DSETP.NAN.AND P0, PT, R14, R14, PT ;  /* 0x0000000e0e00722a */ /* 0x000fdc0003f08000 */
[----:B------:R-:W-:Y:S05]  /*4330*/  @P0 BRA `(.L_x_87) ;  /* 0x0000000000340947 */ /* 0x000fea0003800000 */
[----:B------:R-:W-:Y:S01]  /*4340*/  ISETP.NE.AND P0, PT, R9, R8, PT ;  /* 0x000000080900720c */ /* 0x000fe20003f05270 */
[----:B------:R-:W-:Y:S01]  /*4350*/  IMAD.MOV.U32 R23, RZ, RZ, -0x80000 ;  /* 0xfff80000ff177424 */ /* 0x000fe200078e00ff */
[----:B------:R-:W-:-:S11]  /*4360*/  MOV R22, 0x0 ;  /* 0x0000000000167802 */ /* 0x000fd60000000f00 */
[----:B------:R-:W-:Y:S05]  /*4370*/  @!P0 BRA `(.L_x_85) ;  /* 0x0000000000408947 */ /* 0x000fea0003800000 */
[----:B------:R-:W-:Y:S02]  /*4380*/  ISETP.NE.AND P0, PT, R9, 0x7ff00000, PT ;  /* 0x7ff000000900780c */ /* 0x000fe40003f05270 */
[----:B------:R-:W-:Y:S02]  /*4390*/  LOP3.LUT R14, R25, 0x80000000, R15, 0x48, !PT ;  /* 0x80000000190e7812 */ /* 0x000fe400078e480f */
[----:B------:R-:W-:-:S13]  /*43a0*/  ISETP.EQ.OR P0, PT, R8, RZ, !P0 ;  /* 0x000000ff0800720c */ /* 0x000fda0004702670 */
[----:B------:R-:W-:Y:S01]  /*43b0*/  @P0 LOP3.LUT R0, R14, 0x7ff00000, RZ, 0xfc, !PT ;  /* 0x7ff000000e000812 */ /* 0x000fe200078efcff */
[----:B------:R-:W-:Y:S01]  /*43c0*/  @!P0 IMAD.MOV.U32 R22, RZ, RZ, RZ ;  /* 0x000000ffff168224 */ /* 0x000fe200078e00ff */
[----:B------:R-:W-:Y:S01]  /*43d0*/  @!P0 MOV R23, R14 ;  /* 0x0000000e00178202 */ /* 0x000fe20000000f00 */
[----:B------:R-:W-:Y:S02]  /*43e0*/  @P0 IMAD.MOV.U32 R22, RZ, RZ, RZ ;  /* 0x000000ffff160224 */ /* 0x000fe400078e00ff */
[----:B------:R-:W-:Y:S01]  /*43f0*/  @P0 IMAD.MOV.U32 R23, RZ, RZ, R0 ;  /* 0x000000ffff170224 */ /* 0x000fe200078e0000 */
[----:B------:R-:W-:Y:S06]  /*4400*/  BRA `(.L_x_85) ;  /* 0x00000000001c7947 */ /* 0x000fec0003800000 */
.L_x_87:
[----:B------:R-:W-:Y:S02]  /*4410*/  LOP3.LUT R0, R15, 0x80000, RZ, 0xfc, !PT ;  /* 0x000800000f007812 */ /* 0x000fe400078efcff */
[----:B------:R-:W-:-:S03]  /*4420*/  MOV R22, R14 ;  /* 0x0000000e00167202 */ /* 0x000fc60000000f00 */
[----:B------:R-:W-:Y:S01]  /*4430*/  IMAD.MOV.U32 R23, RZ, RZ, R0 ;  /* 0x000000ffff177224 */ /* 0x000fe200078e0000 */
[----:B------:R-:W-:Y:S06]  /*4440*/  BRA `(.L_x_85) ;  /* 0x00000000000c7947 */ /* 0x000fec0003800000 */
.L_x_86:
[----:B------:R-:W-:Y:S01]  /*4450*/  LOP3.LUT R0, R25, 0x80000, RZ, 0xfc, !PT ;  /* 0x0008000019007812 */ /* 0x000fe200078efcff */
[----:B------:R-:W-:-:S03]  /*4460*/  IMAD.MOV.U32 R22, RZ, RZ, R24 ;  /* 0x000000ffff167224 */ /* 0x000fc600078e0018 */
[----:B------:R-:W-:-:S07]  /*4470*/  MOV R23, R0 ;  /* 0x0000000000177202 */ /* 0x000fce0000000f00 */
.L_x_85:
[----:B------:R-:W-:Y:S05]  /*4480*/  BSYNC.RECONVERGENT B0 ;  /* 0x0000000000007941 */ /* 0x000fea0003800200 */
.L_x_83:
[----:B------:R-:W-:Y:S01]  /*4490*/  MOV R8, R7 ;  /* 0x0000000700087202 */ /* 0x000fe20000000f00 */
[----:B------:R-:W-:Y:S02]  /*44a0*/  IMAD.MOV.U32 R9, RZ, RZ, 0x0 ;  /* 0x00000000ff097424 */ /* 0x000fe400078e00ff */
[----:B------:R-:W-:Y:S02]  /*44b0*/  IMAD.MOV.U32 R4, RZ, RZ, R22 ;  /* 0x000000ffff047224 */ /* 0x000fe400078e0016 */
[----:B------:R-:W-:Y:S01]  /*44c0*/  IMAD.MOV.U32 R0, RZ, RZ, R23 ;  /* 0x000000ffff007224 */ /* 0x000fe200078e0017 */
[----:B------:R-:W-:Y:S06]  /*44d0*/  RET.REL.NODEC R8 `(_Z18calculateForceCUDAP8Particleid) ;  /* 0xffffffb808c87950 */ /* 0x000fec0003c3ffff */
        .weak           $__internal_2_$__cuda_sm20_dsqrt_rn_f64_mediumpath_v1
        .type           $__internal_2_$__cuda_sm20_dsqrt_rn_f64_mediumpath_v1,@function
        .size           $__internal_2_$__cuda_sm20_dsqrt_rn_f64_mediumpath_v1,(.L_x_95 - $__internal_2_$__cuda_sm20_dsqrt_rn_f64_mediumpath_v1)
$__internal_2_$__cuda_sm20_dsqrt_rn_f64_mediumpath_v1:
[----:B------:R-:W-:Y:S01]  /*44e0*/  ISETP.GE.U32.AND P0, PT, R14, -0x3400000, PT ;  /* 0xfcc000000e00780c */ /* 0x000fe20003f06070 */
[----:B------:R-:W-:Y:S01]  /*44f0*/  BSSY.RECONVERGENT B0, `(.L_x_88) ;  /* 0x000002c000007945 */ /* 0x000fe20003800200 */
[----:B------:R-:W-:Y:S01]  /*4500*/  LOP3.LUT R13, R13, R12, RZ, 0x3c, !PT ;  /* 0x0000000c0d0d7212 */ /* 0x000fe200078e3cff */
[----:B------:R-:W-:Y:S01]  /*4510*/  IMAD.MOV.U32 R21, RZ, RZ, R15 ;  /* 0x000000ffff157224 */ /* 0x000fe200078e000f */
[----:B------:R-:W-:Y:S01]  /*4520*/  LOP3.LUT R9, R9, R8, RZ, 0x3c, !PT ;  /* 0x0000000809097212 */ /* 0x000fe200078e3cff */
[----:B------:R-:W-:Y:S01]  /*4530*/  IMAD.MOV.U32 R15, RZ, RZ, R4 ;  /* 0x000000ffff0f7224 */ /* 0x000fe200078e0004 */
[----:B------:R-:W-:Y:S02]  /*4540*/  LOP3.LUT R12, R13, R12, RZ, 0x3c, !PT ;  /* 0x0000000c0d0c7212 */ /* 0x000fe400078e3cff */
[----:B------:R-:W-:Y:S02]  /*4550*/  LOP3.LUT R8, R9, R8, RZ, 0x3c, !PT ;  /* 0x0000000809087212 */ /* 0x000fe400078e3cff */
[----:B------:R-:W-:-:S02]  /*4560*/  LOP3.LUT R13, R13, R12, RZ, 0x3c, !PT ;  /* 0x0000000c0d0d7212 */ /* 0x000fc400078e3cff */
[----:B------:R-:W-:Y:S02]  /*4570*/  LOP3.LUT R9, R9, R8, RZ, 0x3c, !PT ;  /* 0x0000000809097212 */ /* 0x000fe400078e3cff */
[----:B------:R-:W-:Y:S01]  /*4580*/  MOV R14, R7 ;  /* 0x00000007000e7202 */ /* 0x000fe20000000f00 */
[----:B------:R-:W-:Y:S06]  /*4590*/  @!P0 BRA `(.L_x_89) ;  /* 0x0000000000208947 */ /* 0x000fec0003800000 */
[----:B------:R-:W-:-:S10]  /*45a0*/  DFMA.RM R12, R12, R8, R14 ;  /* 0x000000080c0c722b */ /* 0x000fd4000000400e */
[----:B------:R-:W-:-:S05]  /*45b0*/  IADD3 R8, P0, PT, R12, 0x1, RZ ;  /* 0x000000010c087810 */ /* 0x000fca0007f1e0ff */
[----:B------:R-:W-:-:S06]  /*45c0*/  IMAD.X R9, RZ, RZ, R13, P0 ;  /* 0x000000ffff097224 */ /* 0x000fcc00000e060d */
[----:B------:R-:W-:-:S08]  /*45d0*/  DFMA.RP R20, -R12, R8, R20 ;  /* 0x000000080c14722b */ /* 0x000fd00000008114 */
[----:B------:R-:W-:-:S06]  /*45e0*/  DSETP.GT.AND P0, PT, R20, RZ, PT ;  /* 0x000000ff1400722a */ /* 0x000fcc0003f04000 */
[----:B------:R-:W-:Y:S02]  /*45f0*/  FSEL R8, R8, R12, P0 ;  /* 0x0000000c08087208 */ /* 0x000fe40000000000 */
[----:B------:R-:W-:Y:S01]  /*4600*/  FSEL R9, R9, R13, P0 ;  /* 0x0000000d09097208 */ /* 0x000fe20000000000 */
[----:B------:R-:W-:Y:S06]  /*4610*/  BRA `(.L_x_90) ;  /* 0x0000000000647947 */ /* 0x000fec0003800000 */
.L_x_89:
[----:B------:R-:W-:-:S14]  /*4620*/  DSETP.NE.AND P0, PT, R20, RZ, PT ;  /* 0x000000ff1400722a */ /* 0x000fdc0003f05000 */
[----:B------:R-:W-:Y:S05]  /*4630*/  @!P0 BRA `(.L_x_91) ;  /* 0x0000000000588947 */ /* 0x000fea0003800000 */
[----:B------:R-:W-:-:S13]  /*4640*/  ISETP.GE.AND P0, PT, R21, RZ, PT ;  /* 0x000000ff1500720c */ /* 0x000fda0003f06270 */
[----:B------:R-:W-:Y:S01]  /*4650*/  @!P0 MOV R8, 0x0 ;  /* 0x0000000000088802 */ /* 0x000fe20000000f00 */
[----:B------:R-:W-:Y:S01]  /*4660*/  @!P0 IMAD.MOV.U32 R9, RZ, RZ, -0x80000 ;  /* 0xfff80000ff098424 */ /* 0x000fe200078e00ff */
[----:B------:R-:W-:Y:S06]  /*4670*/  @!P0 BRA `(.L_x_90) ;  /* 0x00000000004c8947 */ /* 0x000fec0003800000 */
[----:B------:R-:W-:-:S13]  /*4680*/  ISETP.GT.AND P0, PT, R21, 0x7fefffff, PT ;  /* 0x7fefffff1500780c */ /* 0x000fda0003f04270 */
[----:B------:R-:W-:Y:S05]  /*4690*/  @P0 BRA `(.L_x_91) ;  /* 0x0000000000400947 */ /* 0x000fea0003800000 */
[----:B------:R-:W-:Y:S01]  /*46a0*/  DMUL R20, R20, 8.11296384146066816958e+31 ;  /* 0x4690000014147828 */ /* 0x000fe20000000000 */
[----:B------:R-:W-:Y:S01]  /*46b0*/  IMAD.MOV.U32 R14, RZ, RZ, RZ ;  /* 0x000000ffff0e7224 */ /* 0x000fe200078e00ff */
[----:B------:R-:W-:Y:S01]  /*46c0*/  MOV R8, 0x0 ;  /* 0x0000000000087802 */ /* 0x000fe20000000f00 */
[----:B------:R-:W-:-:S03]  /*46d0*/  IMAD.MOV.U32 R9, RZ, RZ, 0x3fd80000 ;  /* 0x3fd80000ff097424 */ /* 0x000fc600078e00ff */
[----:B------:R-:W0:Y:S02]  /*46e0*/  MUFU.RSQ64H R15, R21 ;  /* 0x00000015000f7308 */ /* 0x000e240000001c00 */
[----:B0-----:R-:W-:-:S08]  /*46f0*/  DMUL R12, R14, R14 ;  /* 0x0000000e0e0c7228 */ /* 0x001fd00000000000 */
[----:B------:R-:W-:-:S08]  /*4700*/  DFMA R12, R20, -R12, 1 ;  /* 0x3ff00000140c742b */ /* 0x000fd0000000080c */
[----:B------:R-:W-:Y:S02]  /*4710*/  DFMA R8, R12, R8, 0.5 ;  /* 0x3fe000000c08742b */ /* 0x000fe40000000008 */
[----:B------:R-:W-:-:S08]  /*4720*/  DMUL R12, R14, R12 ;  /* 0x0000000c0e0c7228 */ /* 0x000fd00000000000 */
[----:B------:R-:W-:-:S08]  /*4730*/  DFMA R12, R8, R12, R14 ;  /* 0x0000000c080c722b */ /* 0x000fd0000000000e */
[----:B------:R-:W-:Y:S02]  /*4740*/  DMUL R8, R20, R12 ;  /* 0x0000000c14087228 */ /* 0x000fe40000000000 */
[----:B------:R-:W-:-:S06]  /*4750*/  VIADD R13, R13, 0xfff00000 ;  /* 0xfff000000d0d7836 */ /* 0x000fcc0000000000 */
[----:B------:R-:W-:-:S08]  /*4760*/  DFMA R20, R8, -R8, R20 ;  /* 0x800000080814722b */ /* 0x000fd00000000014 */
[----:B------:R-:W-:-:S10]  /*4770*/  DFMA R8, R12, R20, R8 ;  /* 0x000000140c08722b */ /* 0x000fd40000000008 */
[----:B------:R-:W-:Y:S01]  /*4780*/  IADD3 R9, PT, PT, R9, -0x3500000, RZ ;  /* 0xfcb0000009097810 */ /* 0x000fe20007ffe0ff */
[----:B------:R-:W-:Y:S06]  /*4790*/  BRA `(.L_x_90) ;  /* 0x0000000000047947 */ /* 0x000fec0003800000 */
.L_x_91:
[----:B------:R-:W-:-:S11]  /*47a0*/  DADD R8, R20, R20 ;  /* 0x0000000014087229 */ /* 0x000fd60000000014 */
.L_x_90:
[----:B------:R-:W-:Y:S05]  /*47b0*/  BSYNC.RECONVERGENT B0 ;  /* 0x0000000000007941 */ /* 0x000fea0003800200 */
.L_x_88:
[----:B------:R-:W-:Y:S01]  /*47c0*/  IMAD.MOV.U32 R20, RZ, RZ, R8 ;  /* 0x000000ffff147224 */ /* 0x000fe200078e0008 */
[----:B------:R-:W-:Y:S01]  /*47d0*/  MOV R8, R0 ;  /* 0x0000000000087202 */ /* 0x000fe20000000f00 */
[----:B------:R-:W-:Y:S02]  /*47e0*/  IMAD.MOV.U32 R21, RZ, RZ, R9 ;  /* 0x000000ffff157224 */ /* 0x000fe400078e0009 */
[----:B------:R-:W-:-:S04]  /*47f0*/  IMAD.MOV.U32 R9, RZ, RZ, 0x0 ;  /* 0x00000000ff097424 */ /* 0x000fc800078e00ff */
[----:B------:R-:W-:Y:S05]  /*4800*/  RET.REL.NODEC R8 `(_Z18calculateForceCUDAP8Particleid) ;  /* 0xffffffb408fc7950 */ /* 0x000fea0003c3ffff */
.L_x_92:
        /* <DEDUP_REMOVED lines=15> */
.L_x_95:


//--------------------- .nv.shared._Z18updatePositionCUDAP8Particleid --------------------------
	.section	.nv.shared._Z18updatePositionCUDAP8Particleid,"aw",@nobits
	.sectionflags	@""
	.align	16
	.zero		1024


//--------------------- .nv.shared.reserved.0     --------------------------
	.section	.nv.shared.reserved.0,"aw",@nobits
	.weak		__nv_reservedSMEM_offset_0_alias
	.size		__nv_reservedSMEM_offset_0_alias, 0, 64
	.other		__nv_reservedSMEM_offset_0_alias,@"STO_CUDA_RESERVED_SHARED STV_DEFAULT"
__nv_reservedSMEM_offset_0_alias:
	.zero		0
	.zero		64


//--------------------- .nv.shared._Z18calculateForceCUDAP8Particleid --------------------------
	.section	.nv.shared._Z18calculateForceCUDAP8Particleid,"aw",@nobits
	.sectionflags	@""
	.align	16
	.zero		1024


//--------------------- .nv.constant0._Z18updatePositionCUDAP8Particleid --------------------------
	.section	.nv.constant0._Z18updatePositionCUDAP8Particleid,"a",@progbits
	.sectionflags	@""
	.align	4
.nv.constant0._Z18updatePositionCUDAP8Particleid:
	.zero		920


//--------------------- .nv.constant0._Z18calculateForceCUDAP8Particleid --------------------------
	.section	.nv.constant0._Z18calculateForceCUDAP8Particleid,"a",@progbits
	.sectionflags	@""
	.align	4
.nv.constant0._Z18calculateForceCUDAP8Particleid:
	.zero		920


//--------------------- SYMBOLS --------------------------

	.type		.nv.reservedSmem.offset0,@object
	.size		.nv.reservedSmem.offset0,0x4
	.type		.nv.reservedSmem.cap,@object
	.size		.nv.reservedSmem.cap,0x4
